//
// Generated by NVIDIA NVVM Compiler
//
// Compiler Build ID: CL-36424714
// Cuda compilation tools, release 13.0, V13.0.88
// Based on NVVM 20.0.0
//

.version 9.0
.target sm_100
.address_size 64

	// .globl	_Z16llg_quat_apply_1iiidPdS_S_S_S_S_S_S_S_S_
.func  (.param .align 16 .b8 func_retval0[16]) __internal_trig_reduction_slowpathd
(
	.param .b64 __internal_trig_reduction_slowpathd_param_0
)
;
.global .align 8 .b8 __cudart_i2opi_d[144] = {8, 93, 141, 31, 177, 95, 251, 107, 234, 146, 82, 138, 247, 57, 7, 61, 123, 241, 229, 235, 199, 186, 39, 117, 45, 234, 95, 158, 102, 63, 70, 79, 183, 9, 203, 39, 207, 126, 54, 109, 31, 109, 10, 90, 139, 17, 47, 239, 15, 152, 5, 222, 255, 151, 248, 31, 59, 40, 249, 189, 139, 95, 132, 156, 244, 57, 83, 131, 57, 214, 145, 57, 65, 126, 95, 180, 38, 112, 156, 233, 132, 68, 187, 46, 245, 53, 130, 232, 62, 167, 41, 177, 28, 235, 29, 254, 28, 146, 209, 9, 234, 46, 73, 6, 224, 210, 77, 66, 58, 110, 36, 183, 97, 197, 187, 222, 171, 99, 81, 254, 65, 144, 67, 60, 153, 149, 98, 219, 192, 221, 52, 245, 209, 87, 39, 252, 41, 21, 68, 78, 110, 131, 249, 162};
.global .align 16 .b8 __cudart_sin_cos_coeffs[128] = {70, 210, 176, 44, 241, 229, 90, 190, 146, 227, 172, 105, 227, 29, 199, 62, 161, 98, 219, 25, 160, 1, 42, 191, 24, 8, 17, 17, 17, 17, 129, 63, 84, 85, 85, 85, 85, 85, 197, 191, 0, 0, 0, 0, 0, 0, 0, 0, 0, 0, 0, 0, 0, 0, 0, 0, 100, 129, 253, 32, 131, 255, 168, 189, 40, 133, 239, 193, 167, 238, 33, 62, 217, 230, 6, 142, 79, 126, 146, 190, 233, 188, 221, 25, 160, 1, 250, 62, 71, 93, 193, 22, 108, 193, 86, 191, 81, 85, 85, 85, 85, 85, 165, 63, 0, 0, 0, 0, 0, 0, 224, 191, 0, 0, 0, 0, 0, 0, 240, 63};

.visible .entry _Z16llg_quat_apply_1iiidPdS_S_S_S_S_S_S_S_S_(
	.param .u32 _Z16llg_quat_apply_1iiidPdS_S_S_S_S_S_S_S_S__param_0,
	.param .u32 _Z16llg_quat_apply_1iiidPdS_S_S_S_S_S_S_S_S__param_1,
	.param .u32 _Z16llg_quat_apply_1iiidPdS_S_S_S_S_S_S_S_S__param_2,
	.param .f64 _Z16llg_quat_apply_1iiidPdS_S_S_S_S_S_S_S_S__param_3,
	.param .u64 .ptr .align 1 _Z16llg_quat_apply_1iiidPdS_S_S_S_S_S_S_S_S__param_4,
	.param .u64 .ptr .align 1 _Z16llg_quat_apply_1iiidPdS_S_S_S_S_S_S_S_S__param_5,
	.param .u64 .ptr .align 1 _Z16llg_quat_apply_1iiidPdS_S_S_S_S_S_S_S_S__param_6,
	.param .u64 .ptr .align 1 _Z16llg_quat_apply_1iiidPdS_S_S_S_S_S_S_S_S__param_7,
	.param .u64 .ptr .align 1 _Z16llg_quat_apply_1iiidPdS_S_S_S_S_S_S_S_S__param_8,
	.param .u64 .ptr .align 1 _Z16llg_quat_apply_1iiidPdS_S_S_S_S_S_S_S_S__param_9,
	.param .u64 .ptr .align 1 _Z16llg_quat_apply_1iiidPdS_S_S_S_S_S_S_S_S__param_10,
	.param .u64 .ptr .align 1 _Z16llg_quat_apply_1iiidPdS_S_S_S_S_S_S_S_S__param_11,
	.param .u64 .ptr .align 1 _Z16llg_quat_apply_1iiidPdS_S_S_S_S_S_S_S_S__param_12,
	.param .u64 .ptr .align 1 _Z16llg_quat_apply_1iiidPdS_S_S_S_S_S_S_S_S__param_13
)
{
	.reg .pred 	%p<7>;
	.reg .b32 	%r<20>;
	.reg .b64 	%rd<34>;
	.reg .b64 	%fd<57>;

	ld.param.u32 	%r4, [_Z16llg_quat_apply_1iiidPdS_S_S_S_S_S_S_S_S__param_0];
	ld.param.u32 	%r6, [_Z16llg_quat_apply_1iiidPdS_S_S_S_S_S_S_S_S__param_1];
	ld.param.u32 	%r7, [_Z16llg_quat_apply_1iiidPdS_S_S_S_S_S_S_S_S__param_2];
	ld.param.u64 	%rd1, [_Z16llg_quat_apply_1iiidPdS_S_S_S_S_S_S_S_S__param_4];
	ld.param.u64 	%rd2, [_Z16llg_quat_apply_1iiidPdS_S_S_S_S_S_S_S_S__param_5];
	ld.param.u64 	%rd5, [_Z16llg_quat_apply_1iiidPdS_S_S_S_S_S_S_S_S__param_8];
	ld.param.u64 	%rd6, [_Z16llg_quat_apply_1iiidPdS_S_S_S_S_S_S_S_S__param_9];
	ld.param.u64 	%rd7, [_Z16llg_quat_apply_1iiidPdS_S_S_S_S_S_S_S_S__param_10];
	ld.param.u64 	%rd8, [_Z16llg_quat_apply_1iiidPdS_S_S_S_S_S_S_S_S__param_11];
	ld.param.u64 	%rd9, [_Z16llg_quat_apply_1iiidPdS_S_S_S_S_S_S_S_S__param_12];
	ld.param.u64 	%rd10, [_Z16llg_quat_apply_1iiidPdS_S_S_S_S_S_S_S_S__param_13];
	mov.u32 	%r8, %ntid.x;
	mov.u32 	%r9, %ctaid.x;
	mov.u32 	%r10, %tid.x;
	mad.lo.s32 	%r1, %r8, %r9, %r10;
	mov.u32 	%r11, %ntid.y;
	mov.u32 	%r12, %ctaid.y;
	mov.u32 	%r13, %tid.y;
	mad.lo.s32 	%r14, %r11, %r12, %r13;
	mov.u32 	%r15, %ntid.z;
	mov.u32 	%r16, %ctaid.z;
	mov.u32 	%r17, %tid.z;
	mad.lo.s32 	%r3, %r15, %r16, %r17;
	setp.ge.s32 	%p1, %r1, %r4;
	setp.ge.s32 	%p2, %r14, %r6;
	or.pred  	%p3, %p1, %p2;
	setp.ge.s32 	%p4, %r3, %r7;
	or.pred  	%p5, %p3, %p4;
	@%p5 bra 	$L__BB0_2;
	ld.param.u64 	%rd33, [_Z16llg_quat_apply_1iiidPdS_S_S_S_S_S_S_S_S__param_7];
	ld.param.u64 	%rd32, [_Z16llg_quat_apply_1iiidPdS_S_S_S_S_S_S_S_S__param_6];
	ld.param.f64 	%fd56, [_Z16llg_quat_apply_1iiidPdS_S_S_S_S_S_S_S_S__param_3];
	cvta.to.global.u64 	%rd11, %rd6;
	cvta.to.global.u64 	%rd12, %rd5;
	cvta.to.global.u64 	%rd13, %rd7;
	cvta.to.global.u64 	%rd14, %rd33;
	cvta.to.global.u64 	%rd15, %rd8;
	cvta.to.global.u64 	%rd16, %rd9;
	cvta.to.global.u64 	%rd17, %rd10;
	cvta.to.global.u64 	%rd18, %rd2;
	cvta.to.global.u64 	%rd19, %rd32;
	cvta.to.global.u64 	%rd20, %rd1;
	mad.lo.s32 	%r18, %r6, %r3, %r14;
	mad.lo.s32 	%r19, %r18, %r4, %r1;
	mul.wide.s32 	%rd21, %r19, 8;
	add.s64 	%rd22, %rd18, %rd21;
	ld.global.f64 	%fd2, [%rd22];
	add.s64 	%rd23, %rd11, %rd21;
	ld.global.f64 	%fd3, [%rd23];
	mul.f64 	%fd4, %fd2, %fd3;
	add.s64 	%rd24, %rd19, %rd21;
	ld.global.f64 	%fd5, [%rd24];
	add.s64 	%rd25, %rd12, %rd21;
	ld.global.f64 	%fd6, [%rd25];
	mul.f64 	%fd7, %fd5, %fd6;
	sub.f64 	%fd8, %fd4, %fd7;
	add.s64 	%rd26, %rd13, %rd21;
	st.global.f64 	[%rd26], %fd8;
	ld.global.f64 	%fd9, [%rd24];
	add.s64 	%rd27, %rd14, %rd21;
	ld.global.f64 	%fd10, [%rd27];
	mul.f64 	%fd11, %fd9, %fd10;
	add.s64 	%rd28, %rd20, %rd21;
	ld.global.f64 	%fd12, [%rd28];
	ld.global.f64 	%fd13, [%rd23];
	mul.f64 	%fd14, %fd12, %fd13;
	sub.f64 	%fd15, %fd11, %fd14;
	add.s64 	%rd29, %rd15, %rd21;
	st.global.f64 	[%rd29], %fd15;
	ld.global.f64 	%fd16, [%rd28];
	ld.global.f64 	%fd17, [%rd25];
	mul.f64 	%fd18, %fd16, %fd17;
	ld.global.f64 	%fd19, [%rd22];
	ld.global.f64 	%fd20, [%rd27];
	mul.f64 	%fd21, %fd19, %fd20;
	sub.f64 	%fd22, %fd18, %fd21;
	add.s64 	%rd30, %rd16, %rd21;
	st.global.f64 	[%rd30], %fd22;
	ld.global.f64 	%fd23, [%rd28];
	ld.global.f64 	%fd24, [%rd22];
	mul.f64 	%fd25, %fd24, %fd24;
	fma.rn.f64 	%fd26, %fd23, %fd23, %fd25;
	ld.global.f64 	%fd27, [%rd24];
	fma.rn.f64 	%fd28, %fd27, %fd27, %fd26;
	sqrt.rn.f64 	%fd29, %fd28;
	add.s64 	%rd31, %rd17, %rd21;
	setp.neu.f64 	%p6, %fd28, 0d0000000000000000;
	div.rn.f64 	%fd30, %fd56, %fd29;
	selp.f64 	%fd31, %fd30, %fd29, %p6;
	st.global.f64 	[%rd31], %fd31;
	ld.global.f64 	%fd32, [%rd26];
	mul.f64 	%fd33, %fd31, %fd32;
	st.global.f64 	[%rd26], %fd33;
	ld.global.f64 	%fd34, [%rd31];
	ld.global.f64 	%fd35, [%rd29];
	mul.f64 	%fd36, %fd34, %fd35;
	st.global.f64 	[%rd29], %fd36;
	ld.global.f64 	%fd37, [%rd31];
	ld.global.f64 	%fd38, [%rd30];
	mul.f64 	%fd39, %fd37, %fd38;
	st.global.f64 	[%rd30], %fd39;
	ld.global.f64 	%fd40, [%rd27];
	ld.global.f64 	%fd41, [%rd26];
	add.f64 	%fd42, %fd40, %fd41;
	st.global.f64 	[%rd26], %fd42;
	ld.global.f64 	%fd43, [%rd25];
	ld.global.f64 	%fd44, [%rd29];
	add.f64 	%fd45, %fd43, %fd44;
	st.global.f64 	[%rd29], %fd45;
	ld.global.f64 	%fd46, [%rd23];
	ld.global.f64 	%fd47, [%rd30];
	add.f64 	%fd48, %fd46, %fd47;
	st.global.f64 	[%rd30], %fd48;
	ld.global.f64 	%fd49, [%rd27];
	ld.global.f64 	%fd50, [%rd25];
	mul.f64 	%fd51, %fd50, %fd50;
	fma.rn.f64 	%fd52, %fd49, %fd49, %fd51;
	ld.global.f64 	%fd53, [%rd23];
	fma.rn.f64 	%fd54, %fd53, %fd53, %fd52;
	sqrt.rn.f64 	%fd55, %fd54;
	st.global.f64 	[%rd31], %fd55;
$L__BB0_2:
	ret;

}
	// .globl	_Z16llg_quat_apply_2iiiPdS_S_S_S_S_S_dd
.visible .entry _Z16llg_quat_apply_2iiiPdS_S_S_S_S_S_dd(
	.param .u32 _Z16llg_quat_apply_2iiiPdS_S_S_S_S_S_dd_param_0,
	.param .u32 _Z16llg_quat_apply_2iiiPdS_S_S_S_S_S_dd_param_1,
	.param .u32 _Z16llg_quat_apply_2iiiPdS_S_S_S_S_S_dd_param_2,
	.param .u64 .ptr .align 1 _Z16llg_quat_apply_2iiiPdS_S_S_S_S_S_dd_param_3,
	.param .u64 .ptr .align 1 _Z16llg_quat_apply_2iiiPdS_S_S_S_S_S_dd_param_4,
	.param .u64 .ptr .align 1 _Z16llg_quat_apply_2iiiPdS_S_S_S_S_S_dd_param_5,
	.param .u64 .ptr .align 1 _Z16llg_quat_apply_2iiiPdS_S_S_S_S_S_dd_param_6,
	.param .u64 .ptr .align 1 _Z16llg_quat_apply_2iiiPdS_S_S_S_S_S_dd_param_7,
	.param .u64 .ptr .align 1 _Z16llg_quat_apply_2iiiPdS_S_S_S_S_S_dd_param_8,
	.param .u64 .ptr .align 1 _Z16llg_quat_apply_2iiiPdS_S_S_S_S_S_dd_param_9,
	.param .f64 _Z16llg_quat_apply_2iiiPdS_S_S_S_S_S_dd_param_10,
	.param .f64 _Z16llg_quat_apply_2iiiPdS_S_S_S_S_S_dd_param_11
)
{
	.reg .pred 	%p<15>;
	.reg .b32 	%r<41>;
	.reg .b64 	%rd<34>;
	.reg .b64 	%fd<118>;

	ld.param.u32 	%r13, [_Z16llg_quat_apply_2iiiPdS_S_S_S_S_S_dd_param_0];
	ld.param.u32 	%r15, [_Z16llg_quat_apply_2iiiPdS_S_S_S_S_S_dd_param_1];
	ld.param.u32 	%r16, [_Z16llg_quat_apply_2iiiPdS_S_S_S_S_S_dd_param_2];
	ld.param.u64 	%rd1, [_Z16llg_quat_apply_2iiiPdS_S_S_S_S_S_dd_param_3];
	ld.param.u64 	%rd2, [_Z16llg_quat_apply_2iiiPdS_S_S_S_S_S_dd_param_4];
	ld.param.u64 	%rd3, [_Z16llg_quat_apply_2iiiPdS_S_S_S_S_S_dd_param_5];
	ld.param.u64 	%rd5, [_Z16llg_quat_apply_2iiiPdS_S_S_S_S_S_dd_param_7];
	ld.param.u64 	%rd6, [_Z16llg_quat_apply_2iiiPdS_S_S_S_S_S_dd_param_8];
	ld.param.u64 	%rd7, [_Z16llg_quat_apply_2iiiPdS_S_S_S_S_S_dd_param_9];
	ld.param.f64 	%fd17, [_Z16llg_quat_apply_2iiiPdS_S_S_S_S_S_dd_param_11];
	mov.u32 	%r17, %ntid.x;
	mov.u32 	%r18, %ctaid.x;
	mov.u32 	%r19, %tid.x;
	mad.lo.s32 	%r1, %r17, %r18, %r19;
	mov.u32 	%r20, %ntid.y;
	mov.u32 	%r21, %ctaid.y;
	mov.u32 	%r22, %tid.y;
	mad.lo.s32 	%r23, %r20, %r21, %r22;
	mov.u32 	%r24, %ntid.z;
	mov.u32 	%r25, %ctaid.z;
	mov.u32 	%r26, %tid.z;
	mad.lo.s32 	%r3, %r24, %r25, %r26;
	setp.ge.s32 	%p1, %r1, %r13;
	setp.ge.s32 	%p2, %r23, %r15;
	or.pred  	%p3, %p1, %p2;
	setp.ge.s32 	%p4, %r3, %r16;
	or.pred  	%p5, %p3, %p4;
	@%p5 bra 	$L__BB1_12;
	cvta.to.global.u64 	%rd8, %rd7;
	mad.lo.s32 	%r27, %r15, %r3, %r23;
	mad.lo.s32 	%r4, %r27, %r13, %r1;
	mul.wide.s32 	%rd9, %r4, 8;
	add.s64 	%rd10, %rd8, %rd9;
	ld.global.f64 	%fd1, [%rd10];
	setp.eq.f64 	%p6, %fd1, 0d0000000000000000;
	@%p6 bra 	$L__BB1_12;
	cvta.to.global.u64 	%rd11, %rd1;
	add.s64 	%rd13, %rd11, %rd9;
	ld.global.f64 	%fd2, [%rd13];
	cvta.to.global.u64 	%rd14, %rd2;
	add.s64 	%rd15, %rd14, %rd9;
	ld.global.f64 	%fd3, [%rd15];
	cvta.to.global.u64 	%rd16, %rd3;
	add.s64 	%rd17, %rd16, %rd9;
	ld.global.f64 	%fd4, [%rd17];
	mul.f64 	%fd5, %fd17, %fd1;
	abs.f64 	%fd6, %fd5;
	setp.neu.f64 	%p7, %fd6, 0d7FF0000000000000;
	@%p7 bra 	$L__BB1_4;
	mov.f64 	%fd23, 0d0000000000000000;
	mul.rn.f64 	%fd116, %fd5, %fd23;
	mov.b32 	%r39, 1;
	bra.uni 	$L__BB1_7;
$L__BB1_4:
	mul.f64 	%fd18, %fd5, 0d3FE45F306DC9C883;
	cvt.rni.s32.f64 	%r38, %fd18;
	cvt.rn.f64.s32 	%fd19, %r38;
	fma.rn.f64 	%fd20, %fd19, 0dBFF921FB54442D18, %fd5;
	fma.rn.f64 	%fd21, %fd19, 0dBC91A62633145C00, %fd20;
	fma.rn.f64 	%fd116, %fd19, 0dB97B839A252049C0, %fd21;
	setp.ltu.f64 	%p8, %fd6, 0d41E0000000000000;
	@%p8 bra 	$L__BB1_6;
	{ // callseq 0, 0
	.param .b64 param0;
	st.param.f64 	[param0], %fd5;
	.param .align 16 .b8 retval0[16];
	call.uni (retval0), 
	__internal_trig_reduction_slowpathd, 
	(
	param0
	);
	ld.param.f64 	%fd116, [retval0];
	ld.param.b32 	%r38, [retval0+8];
	} // callseq 0
$L__BB1_6:
	add.s32 	%r39, %r38, 1;
$L__BB1_7:
	setp.neu.f64 	%p9, %fd6, 0d7FF0000000000000;
	shl.b32 	%r30, %r39, 6;
	cvt.u64.u32 	%rd18, %r30;
	and.b64  	%rd19, %rd18, 64;
	mov.u64 	%rd20, __cudart_sin_cos_coeffs;
	add.s64 	%rd21, %rd20, %rd19;
	mul.rn.f64 	%fd24, %fd116, %fd116;
	and.b32  	%r31, %r39, 1;
	setp.eq.b32 	%p10, %r31, 1;
	selp.f64 	%fd25, 0dBDA8FF8320FD8164, 0d3DE5DB65F9785EBA, %p10;
	ld.global.nc.v2.f64 	{%fd26, %fd27}, [%rd21];
	fma.rn.f64 	%fd28, %fd25, %fd24, %fd26;
	fma.rn.f64 	%fd29, %fd28, %fd24, %fd27;
	ld.global.nc.v2.f64 	{%fd30, %fd31}, [%rd21+16];
	fma.rn.f64 	%fd32, %fd29, %fd24, %fd30;
	fma.rn.f64 	%fd33, %fd32, %fd24, %fd31;
	ld.global.nc.v2.f64 	{%fd34, %fd35}, [%rd21+32];
	fma.rn.f64 	%fd36, %fd33, %fd24, %fd34;
	fma.rn.f64 	%fd37, %fd36, %fd24, %fd35;
	fma.rn.f64 	%fd38, %fd37, %fd116, %fd116;
	fma.rn.f64 	%fd39, %fd37, %fd24, 0d3FF0000000000000;
	selp.f64 	%fd40, %fd39, %fd38, %p10;
	and.b32  	%r32, %r39, 2;
	setp.eq.s32 	%p11, %r32, 0;
	mov.f64 	%fd41, 0d0000000000000000;
	sub.f64 	%fd42, %fd41, %fd40;
	selp.f64 	%fd12, %fd40, %fd42, %p11;
	@%p9 bra 	$L__BB1_9;
	mov.f64 	%fd48, 0d0000000000000000;
	mul.rn.f64 	%fd117, %fd5, %fd48;
	mov.b32 	%r40, 0;
	bra.uni 	$L__BB1_11;
$L__BB1_9:
	mul.f64 	%fd43, %fd5, 0d3FE45F306DC9C883;
	cvt.rni.s32.f64 	%r40, %fd43;
	cvt.rn.f64.s32 	%fd44, %r40;
	fma.rn.f64 	%fd45, %fd44, 0dBFF921FB54442D18, %fd5;
	fma.rn.f64 	%fd46, %fd44, 0dBC91A62633145C00, %fd45;
	fma.rn.f64 	%fd117, %fd44, 0dB97B839A252049C0, %fd46;
	setp.ltu.f64 	%p12, %fd6, 0d41E0000000000000;
	@%p12 bra 	$L__BB1_11;
	{ // callseq 1, 0
	.param .b64 param0;
	st.param.f64 	[param0], %fd5;
	.param .align 16 .b8 retval0[16];
	call.uni (retval0), 
	__internal_trig_reduction_slowpathd, 
	(
	param0
	);
	ld.param.f64 	%fd117, [retval0];
	ld.param.b32 	%r40, [retval0+8];
	} // callseq 1
$L__BB1_11:
	ld.param.u64 	%rd33, [_Z16llg_quat_apply_2iiiPdS_S_S_S_S_S_dd_param_6];
	shl.b32 	%r35, %r40, 6;
	cvt.u64.u32 	%rd22, %r35;
	and.b64  	%rd23, %rd22, 64;
	add.s64 	%rd25, %rd20, %rd23;
	mul.rn.f64 	%fd49, %fd117, %fd117;
	and.b32  	%r36, %r40, 1;
	setp.eq.b32 	%p13, %r36, 1;
	selp.f64 	%fd50, 0dBDA8FF8320FD8164, 0d3DE5DB65F9785EBA, %p13;
	ld.global.nc.v2.f64 	{%fd51, %fd52}, [%rd25];
	fma.rn.f64 	%fd53, %fd50, %fd49, %fd51;
	fma.rn.f64 	%fd54, %fd53, %fd49, %fd52;
	ld.global.nc.v2.f64 	{%fd55, %fd56}, [%rd25+16];
	fma.rn.f64 	%fd57, %fd54, %fd49, %fd55;
	fma.rn.f64 	%fd58, %fd57, %fd49, %fd56;
	ld.global.nc.v2.f64 	{%fd59, %fd60}, [%rd25+32];
	fma.rn.f64 	%fd61, %fd58, %fd49, %fd59;
	fma.rn.f64 	%fd62, %fd61, %fd49, %fd60;
	fma.rn.f64 	%fd63, %fd62, %fd117, %fd117;
	fma.rn.f64 	%fd64, %fd62, %fd49, 0d3FF0000000000000;
	selp.f64 	%fd65, %fd64, %fd63, %p13;
	and.b32  	%r37, %r40, 2;
	setp.eq.s32 	%p14, %r37, 0;
	mov.f64 	%fd66, 0d0000000000000000;
	sub.f64 	%fd67, %fd66, %fd65;
	selp.f64 	%fd68, %fd65, %fd67, %p14;
	cvta.to.global.u64 	%rd26, %rd33;
	mul.wide.s32 	%rd27, %r4, 8;
	add.s64 	%rd28, %rd26, %rd27;
	ld.global.f64 	%fd69, [%rd28];
	mul.f64 	%fd70, %fd69, %fd68;
	cvta.to.global.u64 	%rd29, %rd5;
	add.s64 	%rd30, %rd29, %rd27;
	ld.global.f64 	%fd71, [%rd30];
	mul.f64 	%fd72, %fd71, %fd68;
	cvta.to.global.u64 	%rd31, %rd6;
	add.s64 	%rd32, %rd31, %rd27;
	ld.global.f64 	%fd73, [%rd32];
	mul.f64 	%fd74, %fd73, %fd68;
	mul.f64 	%fd75, %fd12, 0d0000000000000000;
	mul.f64 	%fd76, %fd2, %fd70;
	sub.f64 	%fd77, %fd75, %fd76;
	mul.f64 	%fd78, %fd3, %fd72;
	sub.f64 	%fd79, %fd77, %fd78;
	mul.f64 	%fd80, %fd4, %fd74;
	sub.f64 	%fd81, %fd79, %fd80;
	mul.f64 	%fd82, %fd70, 0d0000000000000000;
	fma.rn.f64 	%fd83, %fd2, %fd12, %fd82;
	fma.rn.f64 	%fd84, %fd4, %fd72, %fd83;
	mul.f64 	%fd85, %fd3, %fd74;
	sub.f64 	%fd86, %fd84, %fd85;
	mul.f64 	%fd87, %fd72, 0d0000000000000000;
	fma.rn.f64 	%fd88, %fd3, %fd12, %fd87;
	fma.rn.f64 	%fd89, %fd2, %fd74, %fd88;
	mul.f64 	%fd90, %fd4, %fd70;
	sub.f64 	%fd91, %fd89, %fd90;
	mul.f64 	%fd92, %fd74, 0d0000000000000000;
	fma.rn.f64 	%fd93, %fd4, %fd12, %fd92;
	fma.rn.f64 	%fd94, %fd3, %fd70, %fd93;
	mul.f64 	%fd95, %fd2, %fd72;
	sub.f64 	%fd96, %fd94, %fd95;
	mul.f64 	%fd97, %fd12, %fd86;
	mul.f64 	%fd98, %fd70, %fd81;
	sub.f64 	%fd99, %fd97, %fd98;
	mul.f64 	%fd100, %fd74, %fd91;
	sub.f64 	%fd101, %fd99, %fd100;
	fma.rn.f64 	%fd102, %fd72, %fd96, %fd101;
	mul.f64 	%fd103, %fd12, %fd91;
	mul.f64 	%fd104, %fd72, %fd81;
	sub.f64 	%fd105, %fd103, %fd104;
	mul.f64 	%fd106, %fd70, %fd96;
	sub.f64 	%fd107, %fd105, %fd106;
	fma.rn.f64 	%fd108, %fd74, %fd86, %fd107;
	mul.f64 	%fd109, %fd12, %fd96;
	mul.f64 	%fd110, %fd74, %fd81;
	sub.f64 	%fd111, %fd109, %fd110;
	mul.f64 	%fd112, %fd72, %fd86;
	sub.f64 	%fd113, %fd111, %fd112;
	fma.rn.f64 	%fd114, %fd70, %fd91, %fd113;
	st.global.f64 	[%rd28], %fd102;
	st.global.f64 	[%rd30], %fd108;
	st.global.f64 	[%rd32], %fd114;
$L__BB1_12:
	ret;

}
	// .globl	_Z16llg_quat_apply_3iiiPdS_S_S_S_S_S_S_S_S_S_S_
.visible .entry _Z16llg_quat_apply_3iiiPdS_S_S_S_S_S_S_S_S_S_S_(
	.param .u32 _Z16llg_quat_apply_3iiiPdS_S_S_S_S_S_S_S_S_S_S__param_0,
	.param .u32 _Z16llg_quat_apply_3iiiPdS_S_S_S_S_S_S_S_S_S_S__param_1,
	.param .u32 _Z16llg_quat_apply_3iiiPdS_S_S_S_S_S_S_S_S_S_S__param_2,
	.param .u64 .ptr .align 1 _Z16llg_quat_apply_3iiiPdS_S_S_S_S_S_S_S_S_S_S__param_3,
	.param .u64 .ptr .align 1 _Z16llg_quat_apply_3iiiPdS_S_S_S_S_S_S_S_S_S_S__param_4,
	.param .u64 .ptr .align 1 _Z16llg_quat_apply_3iiiPdS_S_S_S_S_S_S_S_S_S_S__param_5,
	.param .u64 .ptr .align 1 _Z16llg_quat_apply_3iiiPdS_S_S_S_S_S_S_S_S_S_S__param_6,
	.param .u64 .ptr .align 1 _Z16llg_quat_apply_3iiiPdS_S_S_S_S_S_S_S_S_S_S__param_7,
	.param .u64 .ptr .align 1 _Z16llg_quat_apply_3iiiPdS_S_S_S_S_S_S_S_S_S_S__param_8,
	.param .u64 .ptr .align 1 _Z16llg_quat_apply_3iiiPdS_S_S_S_S_S_S_S_S_S_S__param_9,
	.param .u64 .ptr .align 1 _Z16llg_quat_apply_3iiiPdS_S_S_S_S_S_S_S_S_S_S__param_10,
	.param .u64 .ptr .align 1 _Z16llg_quat_apply_3iiiPdS_S_S_S_S_S_S_S_S_S_S__param_11,
	.param .u64 .ptr .align 1 _Z16llg_quat_apply_3iiiPdS_S_S_S_S_S_S_S_S_S_S__param_12,
	.param .u64 .ptr .align 1 _Z16llg_quat_apply_3iiiPdS_S_S_S_S_S_S_S_S_S_S__param_13,
	.param .u64 .ptr .align 1 _Z16llg_quat_apply_3iiiPdS_S_S_S_S_S_S_S_S_S_S__param_14
)
{
	.reg .pred 	%p<7>;
	.reg .b32 	%r<20>;
	.reg .b64 	%rd<44>;
	.reg .b64 	%fd<15>;

	ld.param.u32 	%r5, [_Z16llg_quat_apply_3iiiPdS_S_S_S_S_S_S_S_S_S_S__param_0];
	ld.param.u32 	%r7, [_Z16llg_quat_apply_3iiiPdS_S_S_S_S_S_S_S_S_S_S__param_1];
	ld.param.u32 	%r8, [_Z16llg_quat_apply_3iiiPdS_S_S_S_S_S_S_S_S_S_S__param_2];
	ld.param.u64 	%rd4, [_Z16llg_quat_apply_3iiiPdS_S_S_S_S_S_S_S_S_S_S__param_4];
	ld.param.u64 	%rd5, [_Z16llg_quat_apply_3iiiPdS_S_S_S_S_S_S_S_S_S_S__param_5];
	ld.param.u64 	%rd8, [_Z16llg_quat_apply_3iiiPdS_S_S_S_S_S_S_S_S_S_S__param_8];
	ld.param.u64 	%rd9, [_Z16llg_quat_apply_3iiiPdS_S_S_S_S_S_S_S_S_S_S__param_9];
	ld.param.u64 	%rd10, [_Z16llg_quat_apply_3iiiPdS_S_S_S_S_S_S_S_S_S_S__param_10];
	ld.param.u64 	%rd11, [_Z16llg_quat_apply_3iiiPdS_S_S_S_S_S_S_S_S_S_S__param_11];
	ld.param.u64 	%rd12, [_Z16llg_quat_apply_3iiiPdS_S_S_S_S_S_S_S_S_S_S__param_12];
	ld.param.u64 	%rd13, [_Z16llg_quat_apply_3iiiPdS_S_S_S_S_S_S_S_S_S_S__param_13];
	mov.u32 	%r9, %ntid.x;
	mov.u32 	%r10, %ctaid.x;
	mov.u32 	%r11, %tid.x;
	mad.lo.s32 	%r1, %r9, %r10, %r11;
	mov.u32 	%r12, %ntid.y;
	mov.u32 	%r13, %ctaid.y;
	mov.u32 	%r14, %tid.y;
	mad.lo.s32 	%r15, %r12, %r13, %r14;
	mov.u32 	%r16, %ntid.z;
	mov.u32 	%r17, %ctaid.z;
	mov.u32 	%r18, %tid.z;
	mad.lo.s32 	%r3, %r16, %r17, %r18;
	setp.ge.s32 	%p1, %r1, %r5;
	setp.ge.s32 	%p2, %r15, %r7;
	or.pred  	%p3, %p1, %p2;
	setp.ge.s32 	%p4, %r3, %r8;
	or.pred  	%p5, %p3, %p4;
	@%p5 bra 	$L__BB2_4;
	ld.param.u64 	%rd43, [_Z16llg_quat_apply_3iiiPdS_S_S_S_S_S_S_S_S_S_S__param_14];
	ld.param.u64 	%rd41, [_Z16llg_quat_apply_3iiiPdS_S_S_S_S_S_S_S_S_S_S__param_6];
	cvta.to.global.u64 	%rd15, %rd10;
	cvta.to.global.u64 	%rd16, %rd41;
	cvta.to.global.u64 	%rd17, %rd43;
	mad.lo.s32 	%r19, %r7, %r3, %r15;
	mad.lo.s32 	%r4, %r19, %r5, %r1;
	mul.wide.s32 	%rd18, %r4, 8;
	add.s64 	%rd1, %rd15, %rd18;
	ld.global.f64 	%fd1, [%rd1];
	add.s64 	%rd19, %rd17, %rd18;
	st.global.f64 	[%rd19], %fd1;
	add.s64 	%rd2, %rd16, %rd18;
	ld.global.f64 	%fd2, [%rd2];
	setp.neu.f64 	%p6, %fd2, 0d0000000000000000;
	@%p6 bra 	$L__BB2_3;
	ld.param.u64 	%rd42, [_Z16llg_quat_apply_3iiiPdS_S_S_S_S_S_S_S_S_S_S__param_7];
	cvta.to.global.u64 	%rd27, %rd42;
	add.s64 	%rd29, %rd27, %rd18;
	ld.global.f64 	%fd12, [%rd29];
	cvta.to.global.u64 	%rd30, %rd11;
	add.s64 	%rd31, %rd30, %rd18;
	st.global.f64 	[%rd31], %fd12;
	cvta.to.global.u64 	%rd32, %rd8;
	add.s64 	%rd33, %rd32, %rd18;
	ld.global.f64 	%fd13, [%rd33];
	cvta.to.global.u64 	%rd34, %rd12;
	add.s64 	%rd35, %rd34, %rd18;
	st.global.f64 	[%rd35], %fd13;
	cvta.to.global.u64 	%rd36, %rd9;
	add.s64 	%rd37, %rd36, %rd18;
	ld.global.f64 	%fd14, [%rd37];
	cvta.to.global.u64 	%rd38, %rd13;
	add.s64 	%rd39, %rd38, %rd18;
	st.global.f64 	[%rd39], %fd14;
	bra.uni 	$L__BB2_4;
$L__BB2_3:
	ld.param.u64 	%rd40, [_Z16llg_quat_apply_3iiiPdS_S_S_S_S_S_S_S_S_S_S__param_3];
	cvta.to.global.u64 	%rd20, %rd40;
	add.s64 	%rd22, %rd20, %rd18;
	ld.global.f64 	%fd3, [%rd22];
	cvta.to.global.u64 	%rd23, %rd4;
	add.s64 	%rd24, %rd23, %rd18;
	ld.global.f64 	%fd4, [%rd24];
	mul.f64 	%fd5, %fd4, %fd4;
	fma.rn.f64 	%fd6, %fd3, %fd3, %fd5;
	cvta.to.global.u64 	%rd25, %rd5;
	add.s64 	%rd26, %rd25, %rd18;
	ld.global.f64 	%fd7, [%rd26];
	fma.rn.f64 	%fd8, %fd7, %fd7, %fd6;
	sqrt.rn.f64 	%fd9, %fd8;
	st.global.f64 	[%rd2], %fd9;
	ld.global.f64 	%fd10, [%rd1];
	div.rn.f64 	%fd11, %fd10, %fd9;
	st.global.f64 	[%rd2], %fd11;
$L__BB2_4:
	ret;

}
	// .globl	_Z16llg_quat_apply_4iiiPdS_S_S_S_S_S_
.visible .entry _Z16llg_quat_apply_4iiiPdS_S_S_S_S_S_(
	.param .u32 _Z16llg_quat_apply_4iiiPdS_S_S_S_S_S__param_0,
	.param .u32 _Z16llg_quat_apply_4iiiPdS_S_S_S_S_S__param_1,
	.param .u32 _Z16llg_quat_apply_4iiiPdS_S_S_S_S_S__param_2,
	.param .u64 .ptr .align 1 _Z16llg_quat_apply_4iiiPdS_S_S_S_S_S__param_3,
	.param .u64 .ptr .align 1 _Z16llg_quat_apply_4iiiPdS_S_S_S_S_S__param_4,
	.param .u64 .ptr .align 1 _Z16llg_quat_apply_4iiiPdS_S_S_S_S_S__param_5,
	.param .u64 .ptr .align 1 _Z16llg_quat_apply_4iiiPdS_S_S_S_S_S__param_6,
	.param .u64 .ptr .align 1 _Z16llg_quat_apply_4iiiPdS_S_S_S_S_S__param_7,
	.param .u64 .ptr .align 1 _Z16llg_quat_apply_4iiiPdS_S_S_S_S_S__param_8,
	.param .u64 .ptr .align 1 _Z16llg_quat_apply_4iiiPdS_S_S_S_S_S__param_9
)
{
	.reg .pred 	%p<6>;
	.reg .b32 	%r<20>;
	.reg .b64 	%rd<25>;
	.reg .b64 	%fd<10>;

	ld.param.u32 	%r4, [_Z16llg_quat_apply_4iiiPdS_S_S_S_S_S__param_0];
	ld.param.u32 	%r6, [_Z16llg_quat_apply_4iiiPdS_S_S_S_S_S__param_1];
	ld.param.u32 	%r7, [_Z16llg_quat_apply_4iiiPdS_S_S_S_S_S__param_2];
	ld.param.u64 	%rd2, [_Z16llg_quat_apply_4iiiPdS_S_S_S_S_S__param_4];
	ld.param.u64 	%rd3, [_Z16llg_quat_apply_4iiiPdS_S_S_S_S_S__param_5];
	ld.param.u64 	%rd5, [_Z16llg_quat_apply_4iiiPdS_S_S_S_S_S__param_7];
	ld.param.u64 	%rd6, [_Z16llg_quat_apply_4iiiPdS_S_S_S_S_S__param_8];
	ld.param.u64 	%rd7, [_Z16llg_quat_apply_4iiiPdS_S_S_S_S_S__param_9];
	mov.u32 	%r8, %ntid.x;
	mov.u32 	%r9, %ctaid.x;
	mov.u32 	%r10, %tid.x;
	mad.lo.s32 	%r1, %r8, %r9, %r10;
	mov.u32 	%r11, %ntid.y;
	mov.u32 	%r12, %ctaid.y;
	mov.u32 	%r13, %tid.y;
	mad.lo.s32 	%r14, %r11, %r12, %r13;
	mov.u32 	%r15, %ntid.z;
	mov.u32 	%r16, %ctaid.z;
	mov.u32 	%r17, %tid.z;
	mad.lo.s32 	%r3, %r15, %r16, %r17;
	setp.ge.s32 	%p1, %r1, %r4;
	setp.ge.s32 	%p2, %r14, %r6;
	or.pred  	%p3, %p1, %p2;
	setp.ge.s32 	%p4, %r3, %r7;
	or.pred  	%p5, %p3, %p4;
	@%p5 bra 	$L__BB3_2;
	ld.param.u64 	%rd24, [_Z16llg_quat_apply_4iiiPdS_S_S_S_S_S__param_6];
	ld.param.u64 	%rd23, [_Z16llg_quat_apply_4iiiPdS_S_S_S_S_S__param_3];
	cvta.to.global.u64 	%rd8, %rd23;
	cvta.to.global.u64 	%rd9, %rd24;
	cvta.to.global.u64 	%rd10, %rd5;
	cvta.to.global.u64 	%rd11, %rd2;
	cvta.to.global.u64 	%rd12, %rd6;
	cvta.to.global.u64 	%rd13, %rd3;
	cvta.to.global.u64 	%rd14, %rd7;
	mad.lo.s32 	%r18, %r6, %r3, %r14;
	mad.lo.s32 	%r19, %r18, %r4, %r1;
	mul.wide.s32 	%rd15, %r19, 8;
	add.s64 	%rd16, %rd8, %rd15;
	ld.global.f64 	%fd1, [%rd16];
	add.s64 	%rd17, %rd9, %rd15;
	ld.global.f64 	%fd2, [%rd17];
	mul.f64 	%fd3, %fd1, %fd2;
	add.s64 	%rd18, %rd10, %rd15;
	st.global.f64 	[%rd18], %fd3;
	add.s64 	%rd19, %rd11, %rd15;
	ld.global.f64 	%fd4, [%rd19];
	ld.global.f64 	%fd5, [%rd17];
	mul.f64 	%fd6, %fd4, %fd5;
	add.s64 	%rd20, %rd12, %rd15;
	st.global.f64 	[%rd20], %fd6;
	add.s64 	%rd21, %rd13, %rd15;
	ld.global.f64 	%fd7, [%rd21];
	ld.global.f64 	%fd8, [%rd17];
	mul.f64 	%fd9, %fd7, %fd8;
	add.s64 	%rd22, %rd14, %rd15;
	st.global.f64 	[%rd22], %fd9;
$L__BB3_2:
	ret;

}
.func  (.param .align 16 .b8 func_retval0[16]) __internal_trig_reduction_slowpathd(
	.param .b64 __internal_trig_reduction_slowpathd_param_0
)
{
	.local .align 8 .b8 	__local_depot4[40];
	.reg .b64 	%SP;
	.reg .b64 	%SPL;
	.reg .pred 	%p<10>;
	.reg .b32 	%r<47>;
	.reg .b64 	%rd<74>;
	.reg .b64 	%fd<5>;

	mov.u64 	%SPL, __local_depot4;
	ld.param.f64 	%fd4, [__internal_trig_reduction_slowpathd_param_0];
	add.u64 	%rd1, %SPL, 0;
	{
	.reg .b32 %temp; 
	mov.b64 	{%temp, %r1}, %fd4;
	}
	shr.u32 	%r2, %r1, 20;
	and.b32  	%r3, %r2, 2047;
	setp.eq.s32 	%p1, %r3, 2047;
	mov.b32 	%r46, 0;
	@%p1 bra 	$L__BB4_9;
	add.s32 	%r20, %r3, -1024;
	mov.b64 	%rd20, %fd4;
	shl.b64 	%rd2, %rd20, 11;
	shr.u32 	%r4, %r20, 6;
	sub.s32 	%r45, 15, %r4;
	sub.s32 	%r21, 19, %r4;
	setp.lt.u32 	%p2, %r20, 128;
	selp.b32 	%r6, 18, %r21, %p2;
	setp.ge.s32 	%p3, %r45, %r6;
	mov.b64 	%rd70, 0;
	@%p3 bra 	$L__BB4_4;
	add.s32 	%r23, %r6, %r4;
	neg.s32 	%r43, %r23;
	or.b64  	%rd3, %rd2, -9223372036854775808;
	mov.b64 	%rd70, 0;
	mov.b32 	%r42, 0;
	mov.u64 	%rd25, __cudart_i2opi_d;
	mov.u32 	%r44, %r45;
$L__BB4_3:
	.pragma "nounroll";
	mul.wide.s32 	%rd22, %r42, 8;
	add.s64 	%rd23, %rd1, %rd22;
	mul.wide.s32 	%rd24, %r44, 8;
	add.s64 	%rd26, %rd25, %rd24;
	ld.global.nc.u64 	%rd27, [%rd26];
	{
	.reg .u32 %r0, %r1, %r2, %r3, %alo, %ahi, %blo, %bhi, %clo, %chi;
	mov.b64 	{%alo,%ahi}, %rd27;
	mov.b64 	{%blo,%bhi}, %rd3;
	mov.b64 	{%clo,%chi}, %rd70;
	mad.lo.cc.u32 	%r0, %alo, %blo, %clo;
	madc.hi.cc.u32 	%r1, %alo, %blo, %chi;
	madc.hi.u32 	%r2, %alo, %bhi, 0;
	mad.lo.cc.u32 	%r1, %alo, %bhi, %r1;
	madc.hi.cc.u32 	%r2, %ahi, %blo, %r2;
	madc.hi.u32 	%r3, %ahi, %bhi, 0;
	mad.lo.cc.u32 	%r1, %ahi, %blo, %r1;
	madc.lo.cc.u32 	%r2, %ahi, %bhi, %r2;
	addc.u32 	%r3, %r3, 0;
	mov.b64 	%rd28, {%r0,%r1};
	mov.b64 	%rd70, {%r2,%r3};
	}
	st.local.u64 	[%rd23], %rd28;
	add.s32 	%r44, %r44, 1;
	add.s32 	%r43, %r43, 1;
	add.s32 	%r42, %r42, 1;
	setp.ne.s32 	%p4, %r43, -15;
	mov.u32 	%r45, %r6;
	@%p4 bra 	$L__BB4_3;
$L__BB4_4:
	cvt.s64.s32 	%rd29, %r45;
	cvt.u64.u32 	%rd30, %r4;
	add.s64 	%rd31, %rd30, %rd29;
	shl.b64 	%rd32, %rd31, 3;
	add.s64 	%rd33, %rd1, %rd32;
	st.local.u64 	[%rd33+-120], %rd70;
	and.b32  	%r15, %r2, 63;
	ld.local.u64 	%rd72, [%rd1+16];
	ld.local.u64 	%rd71, [%rd1+24];
	setp.eq.s32 	%p5, %r15, 0;
	@%p5 bra 	$L__BB4_6;
	shl.b64 	%rd34, %rd71, %r15;
	shr.u64 	%rd35, %rd72, 1;
	xor.b32  	%r24, %r15, 63;
	shr.u64 	%rd36, %rd35, %r24;
	or.b64  	%rd71, %rd34, %rd36;
	ld.local.u64 	%rd37, [%rd1+8];
	shl.b64 	%rd38, %rd72, %r15;
	shr.u64 	%rd39, %rd37, 1;
	shr.u64 	%rd40, %rd39, %r24;
	or.b64  	%rd72, %rd38, %rd40;
$L__BB4_6:
	and.b32  	%r25, %r1, -2147483648;
	shr.u64 	%rd41, %rd71, 62;
	cvt.u32.u64 	%r26, %rd41;
	mov.b64 	{%r27, %r28}, %rd71;
	mov.b64 	{%r29, %r30}, %rd72;
	shf.l.wrap.b32 	%r31, %r30, %r27, 2;
	shf.l.wrap.b32 	%r32, %r27, %r28, 2;
	mov.b64 	%rd42, {%r31, %r32};
	shl.b64 	%rd43, %rd72, 2;
	shr.u64 	%rd44, %rd42, 63;
	cvt.u32.u64 	%r33, %rd44;
	add.s32 	%r34, %r33, %r26;
	setp.eq.s32 	%p6, %r25, 0;
	neg.s32 	%r35, %r34;
	selp.b32 	%r46, %r34, %r35, %p6;
	setp.gt.s64 	%p7, %rd42, -1;
	mov.b64 	%rd45, 0;
	{
	.reg .u32 %r0, %r1, %r2, %r3, %a0, %a1, %a2, %a3, %b0, %b1, %b2, %b3;
	mov.b64 	{%a0,%a1}, %rd45;
	mov.b64 	{%a2,%a3}, %rd45;
	mov.b64 	{%b0,%b1}, %rd43;
	mov.b64 	{%b2,%b3}, %rd42;
	sub.cc.u32 	%r0, %a0, %b0;
	subc.cc.u32 	%r1, %a1, %b1;
	subc.cc.u32 	%r2, %a2, %b2;
	subc.u32 	%r3, %a3, %b3;
	mov.b64 	%rd46, {%r0,%r1};
	mov.b64 	%rd47, {%r2,%r3};
	}
	xor.b32  	%r36, %r25, -2147483648;
	selp.b64 	%rd73, %rd42, %rd47, %p7;
	selp.b64 	%rd14, %rd43, %rd46, %p7;
	selp.b32 	%r17, %r25, %r36, %p7;
	clz.b64 	%r37, %rd73;
	cvt.u64.u32 	%rd15, %r37;
	setp.eq.s32 	%p8, %r37, 0;
	@%p8 bra 	$L__BB4_8;
	cvt.u32.u64 	%r38, %rd15;
	and.b32  	%r39, %r38, 63;
	shl.b64 	%rd48, %rd73, %r39;
	shr.u64 	%rd49, %rd14, 1;
	not.b32 	%r40, %r38;
	and.b32  	%r41, %r40, 63;
	shr.u64 	%rd50, %rd49, %r41;
	or.b64  	%rd73, %rd48, %rd50;
$L__BB4_8:
	mov.b64 	%rd51, -3958705157555305931;
	{
	.reg .u32 %r0, %r1, %r2, %r3, %alo, %ahi, %blo, %bhi;
	mov.b64 	{%alo,%ahi}, %rd73;
	mov.b64 	{%blo,%bhi}, %rd51;
	mul.lo.u32 	%r0, %alo, %blo;
	mul.hi.u32 	%r1, %alo, %blo;
	mad.lo.cc.u32 	%r1, %alo, %bhi, %r1;
	madc.hi.u32 	%r2, %alo, %bhi, 0;
	mad.lo.cc.u32 	%r1, %ahi, %blo, %r1;
	madc.hi.cc.u32 	%r2, %ahi, %blo, %r2;
	madc.hi.u32 	%r3, %ahi, %bhi, 0;
	mad.lo.cc.u32 	%r2, %ahi, %bhi, %r2;
	addc.u32 	%r3, %r3, 0;
	mov.b64 	%rd52, {%r0,%r1};
	mov.b64 	%rd53, {%r2,%r3};
	}
	setp.gt.s64 	%p9, %rd53, 0;
	{
	.reg .u32 %r0, %r1, %r2, %r3, %a0, %a1, %a2, %a3, %b0, %b1, %b2, %b3;
	mov.b64 	{%a0,%a1}, %rd52;
	mov.b64 	{%a2,%a3}, %rd53;
	mov.b64 	{%b0,%b1}, %rd52;
	mov.b64 	{%b2,%b3}, %rd53;
	add.cc.u32 	%r0, %a0, %b0;
	addc.cc.u32 	%r1, %a1, %b1;
	addc.cc.u32 	%r2, %a2, %b2;
	addc.u32 	%r3, %a3, %b3;
	mov.b64 	%rd54, {%r0,%r1};
	mov.b64 	%rd55, {%r2,%r3};
	}
	selp.b64 	%rd56, %rd55, %rd53, %p9;
	selp.s64 	%rd57, -1, 0, %p9;
	sub.s64 	%rd58, %rd57, %rd15;
	cvt.u64.u32 	%rd59, %r17;
	shl.b64 	%rd60, %rd59, 32;
	add.s64 	%rd61, %rd56, 1;
	shr.u64 	%rd62, %rd61, 10;
	add.s64 	%rd63, %rd62, 1;
	shr.u64 	%rd64, %rd63, 1;
	shl.b64 	%rd65, %rd58, 52;
	add.s64 	%rd66, %rd65, %rd64;
	add.s64 	%rd67, %rd66, 4602678819172646912;
	or.b64  	%rd68, %rd67, %rd60;
	mov.b64 	%fd4, %rd68;
$L__BB4_9:
	st.param.f64 	[func_retval0], %fd4;
	st.param.b32 	[func_retval0+8], %r46;
	ret;

}


// ===== COMPILED SASS (sm_100) =====

	.target	sm_100

	.elftype	@"ET_EXEC"


//--------------------- .note.nv.tkinfo           --------------------------
	.section	.note.nv.tkinfo,"",@"SHT_NOTE"
	.sectionflags	@"SHF_NOTE_NV_TKINFO"
	.tkinfo
        /*0018*/ 	.word	0x00000002
        /*0030*/ 	.string	""
        /*0030*/ 	.string	"ptxas"
        /*0030*/ 	.string	"Cuda compilation tools, release 13.0, V13.0.88"
        /*0030*/ 	.string	"Build cuda_13.0.r13.0/compiler.36424714_0"
        /*0030*/ 	.string	"-arch sm_100 -m 64 "



//--------------------- .note.nv.cuinfo           --------------------------
	.section	.note.nv.cuinfo,"",@"SHT_NOTE"
	.sectionflags	@"SHF_NOTE_NV_CUINFO"
        /*0018*/ 	.short	0x0002
        /*001a*/ 	.short	0x0064
        /*001c*/ 	.short	0x0082
	.zero		2


//--------------------- .nv.info                  --------------------------
	.section	.nv.info,"",@"SHT_CUDA_INFO"
	.align	4


	//----- nvinfo : EIATTR_REGCOUNT
	.align		4
        /*0000*/ 	.byte	0x04, 0x2f
        /*0002*/ 	.short	(.L_3 - .L_2)
	.align		4
.L_2:
        /*0004*/ 	.word	index@(_Z16llg_quat_apply_1iiidPdS_S_S_S_S_S_S_S_S_)
        /*0008*/ 	.word	0x00000025


	//----- nvinfo : EIATTR_FRAME_SIZE
	.align		4
.L_3:
        /*000c*/ 	.byte	0x04, 0x11
        /*000e*/ 	.short	(.L_5 - .L_4)
	.align		4
.L_4:
        /*0010*/ 	.word	index@($__internal_3_$__cuda_sm20_dsqrt_rn_f64_mediumpath_v1)
        /*0014*/ 	.word	0x00000000


	//----- nvinfo : EIATTR_FRAME_SIZE
	.align		4
.L_5:
        /*0018*/ 	.byte	0x04, 0x11
        /*001a*/ 	.short	(.L_7 - .L_6)
	.align		4
.L_6:
        /*001c*/ 	.word	index@($__internal_2_$__cuda_sm20_div_rn_f64_full)
        /*0020*/ 	.word	0x00000000


	//----- nvinfo : EIATTR_FRAME_SIZE
	.align		4
.L_7:
        /*0024*/ 	.byte	0x04, 0x11
        /*0026*/ 	.short	(.L_9 - .L_8)
	.align		4
.L_8:
        /*0028*/ 	.word	index@(_Z16llg_quat_apply_1iiidPdS_S_S_S_S_S_S_S_S_)
        /*002c*/ 	.word	0x00000000


	//----- nvinfo : EIATTR_REGCOUNT
	.align		4
.L_9:
        /*0030*/ 	.byte	0x04, 0x2f
        /*0032*/ 	.short	(.L_11 - .L_10)
	.align		4
.L_10:
        /*0034*/ 	.word	index@(_Z16llg_quat_apply_2iiiPdS_S_S_S_S_S_dd)
        /*0038*/ 	.word	0x00000020


	//----- nvinfo : EIATTR_FRAME_SIZE
	.align		4
.L_11:
        /*003c*/ 	.byte	0x04, 0x11
        /*003e*/ 	.short	(.L_13 - .L_12)
	.align		4
.L_12:
        /*0040*/ 	.word	index@($_Z16llg_quat_apply_2iiiPdS_S_S_S_S_S_dd$__internal_trig_reduction_slowpathd)
        /*0044*/ 	.word	0x00000028


	//----- nvinfo : EIATTR_FRAME_SIZE
	.align		4
.L_13:
        /*0048*/ 	.byte	0x04, 0x11
        /*004a*/ 	.short	(.L_15 - .L_14)
	.align		4
.L_14:
        /*004c*/ 	.word	index@(_Z16llg_quat_apply_2iiiPdS_S_S_S_S_S_dd)
        /*0050*/ 	.word	0x00000028


	//----- nvinfo : EIATTR_REGCOUNT
	.align		4
.L_15:
        /*0054*/ 	.byte	0x04, 0x2f
        /*0056*/ 	.short	(.L_17 - .L_16)
	.align		4
.L_16:
        /*0058*/ 	.word	index@(_Z16llg_quat_apply_3iiiPdS_S_S_S_S_S_S_S_S_S_S_)
        /*005c*/ 	.word	0x0000001a


	//----- nvinfo : EIATTR_FRAME_SIZE
	.align		4
.L_17:
        /*0060*/ 	.byte	0x04, 0x11
        /*0062*/ 	.short	(.L_19 - .L_18)
	.align		4
.L_18:
        /*0064*/ 	.word	index@($__internal_1_$__cuda_sm20_dsqrt_rn_f64_mediumpath_v1)
        /*0068*/ 	.word	0x00000000


	//----- nvinfo : EIATTR_FRAME_SIZE
	.align		4
.L_19:
        /*006c*/ 	.byte	0x04, 0x11
        /*006e*/ 	.short	(.L_21 - .L_20)
	.align		4
.L_20:
        /*0070*/ 	.word	index@($__internal_0_$__cuda_sm20_div_rn_f64_full)
        /*0074*/ 	.word	0x00000000


	//----- nvinfo : EIATTR_FRAME_SIZE
	.align		4
.L_21:
        /*0078*/ 	.byte	0x04, 0x11
        /*007a*/ 	.short	(.L_23 - .L_22)
	.align		4
.L_22:
        /*007c*/ 	.word	index@(_Z16llg_quat_apply_3iiiPdS_S_S_S_S_S_S_S_S_S_S_)
        /*0080*/ 	.word	0x00000000


	//----- nvinfo : EIATTR_REGCOUNT
	.align		4
.L_23:
        /*0084*/ 	.byte	0x04, 0x2f
        /*0086*/ 	.short	(.L_25 - .L_24)
	.align		4
.L_24:
        /*0088*/ 	.word	index@(_Z16llg_quat_apply_4iiiPdS_S_S_S_S_S_)
        /*008c*/ 	.word	0x00000014


	//----- nvinfo : EIATTR_FRAME_SIZE
	.align		4
.L_25:
        /*0090*/ 	.byte	0x04, 0x11
        /*0092*/ 	.short	(.L_27 - .L_26)
	.align		4
.L_26:
        /*0094*/ 	.word	index@(_Z16llg_quat_apply_4iiiPdS_S_S_S_S_S_)
        /*0098*/ 	.word	0x00000000


	//----- nvinfo : EIATTR_MIN_STACK_SIZE
	.align		4
.L_27:
        /*009c*/ 	.byte	0x04, 0x12
        /*009e*/ 	.short	(.L_29 - .L_28)
	.align		4
.L_28:
        /*00a0*/ 	.word	index@(_Z16llg_quat_apply_4iiiPdS_S_S_S_S_S_)
        /*00a4*/ 	.word	0x00000000


	//----- nvinfo : EIATTR_MIN_STACK_SIZE
	.align		4
.L_29:
        /*00a8*/ 	.byte	0x04, 0x12
        /*00aa*/ 	.short	(.L_31 - .L_30)
	.align		4
.L_30:
        /*00ac*/ 	.word	index@(_Z16llg_quat_apply_3iiiPdS_S_S_S_S_S_S_S_S_S_S_)
        /*00b0*/ 	.word	0x00000000


	//----- nvinfo : EIATTR_MIN_STACK_SIZE
	.align		4
.L_31:
        /*00b4*/ 	.byte	0x04, 0x12
        /*00b6*/ 	.short	(.L_33 - .L_32)
	.align		4
.L_32:
        /*00b8*/ 	.word	index@(_Z16llg_quat_apply_2iiiPdS_S_S_S_S_S_dd)
        /*00bc*/ 	.word	0x00000028


	//----- nvinfo : EIATTR_MIN_STACK_SIZE
	.align		4
.L_33:
        /*00c0*/ 	.byte	0x04, 0x12
        /*00c2*/ 	.short	(.L_35 - .L_34)
	.align		4
.L_34:
        /*00c4*/ 	.word	index@(_Z16llg_quat_apply_1iiidPdS_S_S_S_S_S_S_S_S_)
        /*00c8*/ 	.word	0x00000000
.L_35:


//--------------------- .nv.compat                --------------------------
	.section	.nv.compat,"",@"SHT_CUDA_COMPAT_INFO"
	.align	4
        /*0000*/ 	.byte	0x02, 0x09, 0x00, 0x00, 0x02, 0x02, 0x01, 0x00, 0x02, 0x05, 0x05, 0x00, 0x03, 0x07, 0x01, 0x01
        /*0010*/ 	.byte	0x02, 0x03, 0x00, 0x00, 0x02, 0x06, 0x01, 0x00, 0x04, 0x0b, 0x08, 0x00, 0x01, 0x00, 0x00, 0x00
        /*0020*/ 	.byte	0x00, 0x00, 0x00, 0x00


//--------------------- .nv.info._Z16llg_quat_apply_4iiiPdS_S_S_S_S_S_ --------------------------
	.section	.nv.info._Z16llg_quat_apply_4iiiPdS_S_S_S_S_S_,"",@"SHT_CUDA_INFO"
	.sectionflags	@""
	.align	4


	//----- nvinfo : EIATTR_CUDA_API_VERSION
	.align		4
        /*0000*/ 	.byte	0x04, 0x37
        /*0002*/ 	.short	(.L_37 - .L_36)
.L_36:
        /*0004*/ 	.word	0x00000082


	//----- nvinfo : EIATTR_KPARAM_INFO
	.align		4
.L_37:
        /*0008*/ 	.byte	0x04, 0x17
        /*000a*/ 	.short	(.L_39 - .L_38)
.L_38:
        /*000c*/ 	.word	0x00000000
        /*0010*/ 	.short	0x0009
        /*0012*/ 	.short	0x0040
        /*0014*/ 	.byte	0x00, 0xf5, 0x21, 0x00


	//----- nvinfo : EIATTR_KPARAM_INFO
	.align		4
.L_39:
        /*0018*/ 	.byte	0x04, 0x17
        /*001a*/ 	.short	(.L_41 - .L_40)
.L_40:
        /*001c*/ 	.word	0x00000000
        /*0020*/ 	.short	0x0008
        /*0022*/ 	.short	0x0038
        /*0024*/ 	.byte	0x00, 0xf5, 0x21, 0x00


	//----- nvinfo : EIATTR_KPARAM_INFO
	.align		4
.L_41:
        /*0028*/ 	.byte	0x04, 0x17
        /*002a*/ 	.short	(.L_43 - .L_42)
.L_42:
        /*002c*/ 	.word	0x00000000
        /*0030*/ 	.short	0x0007
        /*0032*/ 	.short	0x0030
        /*0034*/ 	.byte	0x00, 0xf5, 0x21, 0x00


	//----- nvinfo : EIATTR_KPARAM_INFO
	.align		4
.L_43:
        /*0038*/ 	.byte	0x04, 0x17
        /*003a*/ 	.short	(.L_45 - .L_44)
.L_44:
        /*003c*/ 	.word	0x00000000
        /*0040*/ 	.short	0x0006
        /*0042*/ 	.short	0x0028
        /*0044*/ 	.byte	0x00, 0xf5, 0x21, 0x00


	//----- nvinfo : EIATTR_KPARAM_INFO
	.align		4
.L_45:
        /*0048*/ 	.byte	0x04, 0x17
        /*004a*/ 	.short	(.L_47 - .L_46)
.L_46:
        /*004c*/ 	.word	0x00000000
        /*0050*/ 	.short	0x0005
        /*0052*/ 	.short	0x0020
        /*0054*/ 	.byte	0x00, 0xf5, 0x21, 0x00


	//----- nvinfo : EIATTR_KPARAM_INFO
	.align		4
.L_47:
        /*0058*/ 	.byte	0x04, 0x17
        /*005a*/ 	.short	(.L_49 - .L_48)
.L_48:
        /*005c*/ 	.word	0x00000000
        /*0060*/ 	.short	0x0004
        /*0062*/ 	.short	0x0018
        /*0064*/ 	.byte	0x00, 0xf5, 0x21, 0x00


	//----- nvinfo : EIATTR_KPARAM_INFO
	.align		4
.L_49:
        /*0068*/ 	.byte	0x04, 0x17
        /*006a*/ 	.short	(.L_51 - .L_50)
.L_50:
        /*006c*/ 	.word	0x00000000
        /*0070*/ 	.short	0x0003
        /*0072*/ 	.short	0x0010
        /*0074*/ 	.byte	0x00, 0xf5, 0x21, 0x00


	//----- nvinfo : EIATTR_KPARAM_INFO
	.align		4
.L_51:
        /*0078*/ 	.byte	0x04, 0x17
        /*007a*/ 	.short	(.L_53 - .L_52)
.L_52:
        /*007c*/ 	.word	0x00000000
        /*0080*/ 	.short	0x0002
        /*0082*/ 	.short	0x0008
        /*0084*/ 	.byte	0x00, 0xf0, 0x11, 0x00


	//----- nvinfo : EIATTR_KPARAM_INFO
	.align		4
.L_53:
        /*0088*/ 	.byte	0x04, 0x17
        /*008a*/ 	.short	(.L_55 - .L_54)
.L_54:
        /*008c*/ 	.word	0x00000000
        /*0090*/ 	.short	0x0001
        /*0092*/ 	.short	0x0004
        /*0094*/ 	.byte	0x00, 0xf0, 0x11, 0x00


	//----- nvinfo : EIATTR_KPARAM_INFO
	.align		4
.L_55:
        /*0098*/ 	.byte	0x04, 0x17
        /*009a*/ 	.short	(.L_57 - .L_56)
.L_56:
        /*009c*/ 	.word	0x00000000
        /*00a0*/ 	.short	0x0000
        /*00a2*/ 	.short	0x0000
        /*00a4*/ 	.byte	0x00, 0xf0, 0x11, 0x00


	//----- nvinfo : EIATTR_SPARSE_MMA_MASK
	.align		4
.L_57:
        /*00a8*/ 	.byte	0x03, 0x50
        /*00aa*/ 	.short	0x0000


	//----- nvinfo : EIATTR_MAXREG_COUNT
	.align		4
        /*00ac*/ 	.byte	0x03, 0x1b
        /*00ae*/ 	.short	0x00ff


	//----- nvinfo : EIATTR_MERCURY_ISA_VERSION
	.align		4
        /*00b0*/ 	.byte	0x03, 0x5f
        /*00b2*/ 	.short	0x0101


	//----- nvinfo : EIATTR_VRC_CTA_INIT_COUNT
	.align		4
        /*00b4*/ 	.byte	0x02, 0x4a
	.zero		1
	.zero		1


	//----- nvinfo : EIATTR_EXIT_INSTR_OFFSETS
	.align		4
        /*00b8*/ 	.byte	0x04, 0x1c
        /*00ba*/ 	.short	(.L_59 - .L_58)


	//   ....[0]....
.L_58:
        /*00bc*/ 	.word	0x00000120


	//   ....[1]....
        /*00c0*/ 	.word	0x00000300


	//----- nvinfo : EIATTR_CBANK_PARAM_SIZE
	.align		4
.L_59:
        /*00c4*/ 	.byte	0x03, 0x19
        /*00c6*/ 	.short	0x0048


	//----- nvinfo : EIATTR_PARAM_CBANK
	.align		4
        /*00c8*/ 	.byte	0x04, 0x0a
        /*00ca*/ 	.short	(.L_61 - .L_60)
	.align		4
.L_60:
        /*00cc*/ 	.word	index@(.nv.constant0._Z16llg_quat_apply_4iiiPdS_S_S_S_S_S_)
        /*00d0*/ 	.short	0x0380
        /*00d2*/ 	.short	0x0048


	//----- nvinfo : EIATTR_SW_WAR
	.align		4
.L_61:
        /*00d4*/ 	.byte	0x04, 0x36
        /*00d6*/ 	.short	(.L_63 - .L_62)
.L_62:
        /*00d8*/ 	.word	0x00000008
.L_63:


//--------------------- .nv.info._Z16llg_quat_apply_3iiiPdS_S_S_S_S_S_S_S_S_S_S_ --------------------------
	.section	.nv.info._Z16llg_quat_apply_3iiiPdS_S_S_S_S_S_S_S_S_S_S_,"",@"SHT_CUDA_INFO"
	.sectionflags	@""
	.align	4


	//----- nvinfo : EIATTR_CUDA_API_VERSION
	.align		4
        /*0000*/ 	.byte	0x04, 0x37
        /*0002*/ 	.short	(.L_65 - .L_64)
.L_64:
        /*0004*/ 	.word	0x00000082


	//----- nvinfo : EIATTR_KPARAM_INFO
	.align		4
.L_65:
        /*0008*/ 	.byte	0x04, 0x17
        /*000a*/ 	.short	(.L_67 - .L_66)
.L_66:
        /*000c*/ 	.word	0x00000000
        /*0010*/ 	.short	0x000e
        /*0012*/ 	.short	0x0068
        /*0014*/ 	.byte	0x00, 0xf5, 0x21, 0x00


	//----- nvinfo : EIATTR_KPARAM_INFO
	.align		4
.L_67:
        /*0018*/ 	.byte	0x04, 0x17
        /*001a*/ 	.short	(.L_69 - .L_68)
.L_68:
        /*001c*/ 	.word	0x00000000
        /*0020*/ 	.short	0x000d
        /*0022*/ 	.short	0x0060
        /*0024*/ 	.byte	0x00, 0xf5, 0x21, 0x00


	//----- nvinfo : EIATTR_KPARAM_INFO
	.align		4
.L_69:
        /*0028*/ 	.byte	0x04, 0x17
        /*002a*/ 	.short	(.L_71 - .L_70)
.L_70:
        /*002c*/ 	.word	0x00000000
        /*0030*/ 	.short	0x000c
        /*0032*/ 	.short	0x0058
        /*0034*/ 	.byte	0x00, 0xf5, 0x21, 0x00


	//----- nvinfo : EIATTR_KPARAM_INFO
	.align		4
.L_71:
        /*0038*/ 	.byte	0x04, 0x17
        /*003a*/ 	.short	(.L_73 - .L_72)
.L_72:
        /*003c*/ 	.word	0x00000000
        /*0040*/ 	.short	0x000b
        /*0042*/ 	.short	0x0050
        /*0044*/ 	.byte	0x00, 0xf5, 0x21, 0x00


	//----- nvinfo : EIATTR_KPARAM_INFO
	.align		4
.L_73:
        /*0048*/ 	.byte	0x04, 0x17
        /*004a*/ 	.short	(.L_75 - .L_74)
.L_74:
        /*004c*/ 	.word	0x00000000
        /*0050*/ 	.short	0x000a
        /*0052*/ 	.short	0x0048
        /*0054*/ 	.byte	0x00, 0xf5, 0x21, 0x00


	//----- nvinfo : EIATTR_KPARAM_INFO
	.align		4
.L_75:
        /*0058*/ 	.byte	0x04, 0x17
        /*005a*/ 	.short	(.L_77 - .L_76)
.L_76:
        /*005c*/ 	.word	0x00000000
        /*0060*/ 	.short	0x0009
        /*0062*/ 	.short	0x0040
        /*0064*/ 	.byte	0x00, 0xf5, 0x21, 0x00


	//----- nvinfo : EIATTR_KPARAM_INFO
	.align		4
.L_77:
        /*0068*/ 	.byte	0x04, 0x17
        /*006a*/ 	.short	(.L_79 - .L_78)
.L_78:
        /*006c*/ 	.word	0x00000000
        /*0070*/ 	.short	0x0008
        /*0072*/ 	.short	0x0038
        /*0074*/ 	.byte	0x00, 0xf5, 0x21, 0x00


	//----- nvinfo : EIATTR_KPARAM_INFO
	.align		4
.L_79:
        /*0078*/ 	.byte	0x04, 0x17
        /*007a*/ 	.short	(.L_81 - .L_80)
.L_80:
        /*007c*/ 	.word	0x00000000
        /*0080*/ 	.short	0x0007
        /*0082*/ 	.short	0x0030
        /*0084*/ 	.byte	0x00, 0xf5, 0x21, 0x00


	//----- nvinfo : EIATTR_KPARAM_INFO
	.align		4
.L_81:
        /*0088*/ 	.byte	0x04, 0x17
        /*008a*/ 	.short	(.L_83 - .L_82)
.L_82:
        /*008c*/ 	.word	0x00000000
        /*0090*/ 	.short	0x0006
        /*0092*/ 	.short	0x0028
        /*0094*/ 	.byte	0x00, 0xf5, 0x21, 0x00


	//----- nvinfo : EIATTR_KPARAM_INFO
	.align		4
.L_83:
        /*0098*/ 	.byte	0x04, 0x17
        /*009a*/ 	.short	(.L_85 - .L_84)
.L_84:
        /*009c*/ 	.word	0x00000000
        /*00a0*/ 	.short	0x0005
        /*00a2*/ 	.short	0x0020
        /*00a4*/ 	.byte	0x00, 0xf5, 0x21, 0x00


	//----- nvinfo : EIATTR_KPARAM_INFO
	.align		4
.L_85:
        /*00a8*/ 	.byte	0x04, 0x17
        /*00aa*/ 	.short	(.L_87 - .L_86)
.L_86:
        /*00ac*/ 	.word	0x00000000
        /*00b0*/ 	.short	0x0004
        /*00b2*/ 	.short	0x0018
        /*00b4*/ 	.byte	0x00, 0xf5, 0x21, 0x00


	//----- nvinfo : EIATTR_KPARAM_INFO
	.align		4
.L_87:
        /*00b8*/ 	.byte	0x04, 0x17
        /*00ba*/ 	.short	(.L_89 - .L_88)
.L_88:
        /*00bc*/ 	.word	0x00000000
        /*00c0*/ 	.short	0x0003
        /*00c2*/ 	.short	0x0010
        /*00c4*/ 	.byte	0x00, 0xf5, 0x21, 0x00


	//----- nvinfo : EIATTR_KPARAM_INFO
	.align		4
.L_89:
        /*00c8*/ 	.byte	0x04, 0x17
        /*00ca*/ 	.short	(.L_91 - .L_90)
.L_90:
        /*00cc*/ 	.word	0x00000000
        /*00d0*/ 	.short	0x0002
        /*00d2*/ 	.short	0x0008
        /*00d4*/ 	.byte	0x00, 0xf0, 0x11, 0x00


	//----- nvinfo : EIATTR_KPARAM_INFO
	.align		4
.L_91:
        /*00d8*/ 	.byte	0x04, 0x17
        /*00da*/ 	.short	(.L_93 - .L_92)
.L_92:
        /*00dc*/ 	.word	0x00000000
        /*00e0*/ 	.short	0x0001
        /*00e2*/ 	.short	0x0004
        /*00e4*/ 	.byte	0x00, 0xf0, 0x11, 0x00


	//----- nvinfo : EIATTR_KPARAM_INFO
	.align		4
.L_93:
        /*00e8*/ 	.byte	0x04, 0x17
        /*00ea*/ 	.short	(.L_95 - .L_94)
.L_94:
        /*00ec*/ 	.word	0x00000000
        /*00f0*/ 	.short	0x0000
        /*00f2*/ 	.short	0x0000
        /*00f4*/ 	.byte	0x00, 0xf0, 0x11, 0x00


	//----- nvinfo : EIATTR_SPARSE_MMA_MASK
	.align		4
.L_95:
        /*00f8*/ 	.byte	0x03, 0x50
        /*00fa*/ 	.short	0x0000


	//----- nvinfo : EIATTR_MAXREG_COUNT
	.align		4
        /*00fc*/ 	.byte	0x03, 0x1b
        /*00fe*/ 	.short	0x00ff


	//----- nvinfo : EIATTR_MERCURY_ISA_VERSION
	.align		4
        /*0100*/ 	.byte	0x03, 0x5f
        /*0102*/ 	.short	0x0101


	//----- nvinfo : EIATTR_VRC_CTA_INIT_COUNT
	.align		4
        /*0104*/ 	.byte	0x02, 0x4a
	.zero		1
	.zero		1


	//----- nvinfo : EIATTR_EXIT_INSTR_OFFSETS
	.align		4
        /*0108*/ 	.byte	0x04, 0x1c
        /*010a*/ 	.short	(.L_97 - .L_96)


	//   ....[0]....
.L_96:
        /*010c*/ 	.word	0x00000120


	//   ....[1]....
        /*0110*/ 	.word	0x00000330


	//   ....[2]....
        /*0114*/ 	.word	0x000006d0


	//----- nvinfo : EIATTR_CRS_STACK_SIZE
	.align		4
.L_97:
        /*0118*/ 	.byte	0x04, 0x1e
        /*011a*/ 	.short	(.L_99 - .L_98)
.L_98:
        /*011c*/ 	.word	0x00000000


	//----- nvinfo : EIATTR_CBANK_PARAM_SIZE
	.align		4
.L_99:
        /*0120*/ 	.byte	0x03, 0x19
        /*0122*/ 	.short	0x0070


	//----- nvinfo : EIATTR_PARAM_CBANK
	.align		4
        /*0124*/ 	.byte	0x04, 0x0a
        /*0126*/ 	.short	(.L_101 - .L_100)
	.align		4
.L_100:
        /*0128*/ 	.word	index@(.nv.constant0._Z16llg_quat_apply_3iiiPdS_S_S_S_S_S_S_S_S_S_S_)
        /*012c*/ 	.short	0x0380
        /*012e*/ 	.short	0x0070


	//----- nvinfo : EIATTR_SW_WAR
	.align		4
.L_101:
        /*0130*/ 	.byte	0x04, 0x36
        /*0132*/ 	.short	(.L_103 - .L_102)
.L_102:
        /*0134*/ 	.word	0x00000008
.L_103:


//--------------------- .nv.info._Z16llg_quat_apply_2iiiPdS_S_S_S_S_S_dd --------------------------
	.section	.nv.info._Z16llg_quat_apply_2iiiPdS_S_S_S_S_S_dd,"",@"SHT_CUDA_INFO"
	.sectionflags	@""
	.align	4


	//----- nvinfo : EIATTR_CUDA_API_VERSION
	.align		4
        /*0000*/ 	.byte	0x04, 0x37
        /*0002*/ 	.short	(.L_105 - .L_104)
.L_104:
        /*0004*/ 	.word	0x00000082


	//----- nvinfo : EIATTR_KPARAM_INFO
	.align		4
.L_105:
        /*0008*/ 	.byte	0x04, 0x17
        /*000a*/ 	.short	(.L_107 - .L_106)
.L_106:
        /*000c*/ 	.word	0x00000000
        /*0010*/ 	.short	0x000b
        /*0012*/ 	.short	0x0050
        /*0014*/ 	.byte	0x00, 0xf0, 0x21, 0x00


	//----- nvinfo : EIATTR_KPARAM_INFO
	.align		4
.L_107:
        /*0018*/ 	.byte	0x04, 0x17
        /*001a*/ 	.short	(.L_109 - .L_108)
.L_108:
        /*001c*/ 	.word	0x00000000
        /*0020*/ 	.short	0x000a
        /*0022*/ 	.short	0x0048
        /*0024*/ 	.byte	0x00, 0xf0, 0x21, 0x00


	//----- nvinfo : EIATTR_KPARAM_INFO
	.align		4
.L_109:
        /*0028*/ 	.byte	0x04, 0x17
        /*002a*/ 	.short	(.L_111 - .L_110)
.L_110:
        /*002c*/ 	.word	0x00000000
        /*0030*/ 	.short	0x0009
        /*0032*/ 	.short	0x0040
        /*0034*/ 	.byte	0x00, 0xf5, 0x21, 0x00


	//----- nvinfo : EIATTR_KPARAM_INFO
	.align		4
.L_111:
        /*0038*/ 	.byte	0x04, 0x17
        /*003a*/ 	.short	(.L_113 - .L_112)
.L_112:
        /*003c*/ 	.word	0x00000000
        /*0040*/ 	.short	0x0008
        /*0042*/ 	.short	0x0038
        /*0044*/ 	.byte	0x00, 0xf5, 0x21, 0x00


	//----- nvinfo : EIATTR_KPARAM_INFO
	.align		4
.L_113:
        /*0048*/ 	.byte	0x04, 0x17
        /*004a*/ 	.short	(.L_115 - .L_114)
.L_114:
        /*004c*/ 	.word	0x00000000
        /*0050*/ 	.short	0x0007
        /*0052*/ 	.short	0x0030
        /*0054*/ 	.byte	0x00, 0xf5, 0x21, 0x00


	//----- nvinfo : EIATTR_KPARAM_INFO
	.align		4
.L_115:
        /*0058*/ 	.byte	0x04, 0x17
        /*005a*/ 	.short	(.L_117 - .L_116)
.L_116:
        /*005c*/ 	.word	0x00000000
        /*0060*/ 	.short	0x0006
        /*0062*/ 	.short	0x0028
        /*0064*/ 	.byte	0x00, 0xf5, 0x21, 0x00


	//----- nvinfo : EIATTR_KPARAM_INFO
	.align		4
.L_117:
        /*0068*/ 	.byte	0x04, 0x17
        /*006a*/ 	.short	(.L_119 - .L_118)
.L_118:
        /*006c*/ 	.word	0x00000000
        /*0070*/ 	.short	0x0005
        /*0072*/ 	.short	0x0020
        /*0074*/ 	.byte	0x00, 0xf5, 0x21, 0x00


	//----- nvinfo : EIATTR_KPARAM_INFO
	.align		4
.L_119:
        /*0078*/ 	.byte	0x04, 0x17
        /*007a*/ 	.short	(.L_121 - .L_120)
.L_120:
        /*007c*/ 	.word	0x00000000
        /*0080*/ 	.short	0x0004
        /*0082*/ 	.short	0x0018
        /*0084*/ 	.byte	0x00, 0xf5, 0x21, 0x00


	//----- nvinfo : EIATTR_KPARAM_INFO
	.align		4
.L_121:
        /*0088*/ 	.byte	0x04, 0x17
        /*008a*/ 	.short	(.L_123 - .L_122)
.L_122:
        /*008c*/ 	.word	0x00000000
        /*0090*/ 	.short	0x0003
        /*0092*/ 	.short	0x0010
        /*0094*/ 	.byte	0x00, 0xf5, 0x21, 0x00


	//----- nvinfo : EIATTR_KPARAM_INFO
	.align		4
.L_123:
        /*0098*/ 	.byte	0x04, 0x17
        /*009a*/ 	.short	(.L_125 - .L_124)
.L_124:
        /*009c*/ 	.word	0x00000000
        /*00a0*/ 	.short	0x0002
        /*00a2*/ 	.short	0x0008
        /*00a4*/ 	.byte	0x00, 0xf0, 0x11, 0x00


	//----- nvinfo : EIATTR_KPARAM_INFO
	.align		4
.L_125:
        /*00a8*/ 	.byte	0x04, 0x17
        /*00aa*/ 	.short	(.L_127 - .L_126)
.L_126:
        /*00ac*/ 	.word	0x00000000
        /*00b0*/ 	.short	0x0001
        /*00b2*/ 	.short	0x0004
        /*00b4*/ 	.byte	0x00, 0xf0, 0x11, 0x00


	//----- nvinfo : EIATTR_KPARAM_INFO
	.align		4
.L_127:
        /*00b8*/ 	.byte	0x04, 0x17
        /*00ba*/ 	.short	(.L_129 - .L_128)
.L_128:
        /*00bc*/ 	.word	0x00000000
        /*00c0*/ 	.short	0x0000
        /*00c2*/ 	.short	0x0000
        /*00c4*/ 	.byte	0x00, 0xf0, 0x11, 0x00


	//----- nvinfo : EIATTR_SPARSE_MMA_MASK
	.align		4
.L_129:
        /*00c8*/ 	.byte	0x03, 0x50
        /*00ca*/ 	.short	0x0000


	//----- nvinfo : EIATTR_MAXREG_COUNT
	.align		4
        /*00cc*/ 	.byte	0x03, 0x1b
        /*00ce*/ 	.short	0x00ff


	//----- nvinfo : EIATTR_MERCURY_ISA_VERSION
	.align		4
        /*00d0*/ 	.byte	0x03, 0x5f
        /*00d2*/ 	.short	0x0101


	//----- nvinfo : EIATTR_VRC_CTA_INIT_COUNT
	.align		4
        /*00d4*/ 	.byte	0x02, 0x4a
	.zero		1
	.zero		1


	//----- nvinfo : EIATTR_EXIT_INSTR_OFFSETS
	.align		4
        /*00d8*/ 	.byte	0x04, 0x1c
        /*00da*/ 	.short	(.L_131 - .L_130)


	//   ....[0]....
.L_130:
        /*00dc*/ 	.word	0x00000130


	//   ....[1]....
        /*00e0*/ 	.word	0x000001b0


	//   ....[2]....
        /*00e4*/ 	.word	0x00000c80


	//----- nvinfo : EIATTR_CRS_STACK_SIZE
	.align		4
.L_131:
        /*00e8*/ 	.byte	0x04, 0x1e
        /*00ea*/ 	.short	(.L_133 - .L_132)
.L_132:
        /*00ec*/ 	.word	0x00000000


	//----- nvinfo : EIATTR_CBANK_PARAM_SIZE
	.align		4
.L_133:
        /*00f0*/ 	.byte	0x03, 0x19
        /*00f2*/ 	.short	0x0058


	//----- nvinfo : EIATTR_PARAM_CBANK
	.align		4
        /*00f4*/ 	.byte	0x04, 0x0a
        /*00f6*/ 	.short	(.L_135 - .L_134)
	.align		4
.L_134:
        /*00f8*/ 	.word	index@(.nv.constant0._Z16llg_quat_apply_2iiiPdS_S_S_S_S_S_dd)
        /*00fc*/ 	.short	0x0380
        /*00fe*/ 	.short	0x0058


	//----- nvinfo : EIATTR_SW_WAR
	.align		4
.L_135:
        /*0100*/ 	.byte	0x04, 0x36
        /*0102*/ 	.short	(.L_137 - .L_136)
.L_136:
        /*0104*/ 	.word	0x00000008
.L_137:


//--------------------- .nv.info._Z16llg_quat_apply_1iiidPdS_S_S_S_S_S_S_S_S_ --------------------------
	.section	.nv.info._Z16llg_quat_apply_1iiidPdS_S_S_S_S_S_S_S_S_,"",@"SHT_CUDA_INFO"
	.sectionflags	@""
	.align	4


	//----- nvinfo : EIATTR_CUDA_API_VERSION
	.align		4
        /*0000*/ 	.byte	0x04, 0x37
        /*0002*/ 	.short	(.L_139 - .L_138)
.L_138:
        /*0004*/ 	.word	0x00000082


	//----- nvinfo : EIATTR_KPARAM_INFO
	.align		4
.L_139:
        /*0008*/ 	.byte	0x04, 0x17
        /*000a*/ 	.short	(.L_141 - .L_140)
.L_140:
        /*000c*/ 	.word	0x00000000
        /*0010*/ 	.short	0x000d
        /*0012*/ 	.short	0x0060
        /*0014*/ 	.byte	0x00, 0xf5, 0x21, 0x00


	//----- nvinfo : EIATTR_KPARAM_INFO
	.align		4
.L_141:
        /*0018*/ 	.byte	0x04, 0x17
        /*001a*/ 	.short	(.L_143 - .L_142)
.L_142:
        /*001c*/ 	.word	0x00000000
        /*0020*/ 	.short	0x000c
        /*0022*/ 	.short	0x0058
        /*0024*/ 	.byte	0x00, 0xf5, 0x21, 0x00


	//----- nvinfo : EIATTR_KPARAM_INFO
	.align		4
.L_143:
        /*0028*/ 	.byte	0x04, 0x17
        /*002a*/ 	.short	(.L_145 - .L_144)
.L_144:
        /*002c*/ 	.word	0x00000000
        /*0030*/ 	.short	0x000b
        /*0032*/ 	.short	0x0050
        /*0034*/ 	.byte	0x00, 0xf5, 0x21, 0x00


	//----- nvinfo : EIATTR_KPARAM_INFO
	.align		4
.L_145:
        /*0038*/ 	.byte	0x04, 0x17
        /*003a*/ 	.short	(.L_147 - .L_146)
.L_146:
        /*003c*/ 	.word	0x00000000
        /*0040*/ 	.short	0x000a
        /*0042*/ 	.short	0x0048
        /*0044*/ 	.byte	0x00, 0xf5, 0x21, 0x00


	//----- nvinfo : EIATTR_KPARAM_INFO
	.align		4
.L_147:
        /*0048*/ 	.byte	0x04, 0x17
        /*004a*/ 	.short	(.L_149 - .L_148)
.L_148:
        /*004c*/ 	.word	0x00000000
        /*0050*/ 	.short	0x0009
        /*0052*/ 	.short	0x0040
        /*0054*/ 	.byte	0x00, 0xf5, 0x21, 0x00


	//----- nvinfo : EIATTR_KPARAM_INFO
	.align		4
.L_149:
        /*0058*/ 	.byte	0x04, 0x17
        /*005a*/ 	.short	(.L_151 - .L_150)
.L_150:
        /*005c*/ 	.word	0x00000000
        /*0060*/ 	.short	0x0008
        /*0062*/ 	.short	0x0038
        /*0064*/ 	.byte	0x00, 0xf5, 0x21, 0x00


	//----- nvinfo : EIATTR_KPARAM_INFO
	.align		4
.L_151:
        /*0068*/ 	.byte	0x04, 0x17
        /*006a*/ 	.short	(.L_153 - .L_152)
.L_152:
        /*006c*/ 	.word	0x00000000
        /*0070*/ 	.short	0x0007
        /*0072*/ 	.short	0x0030
        /*0074*/ 	.byte	0x00, 0xf5, 0x21, 0x00


	//----- nvinfo : EIATTR_KPARAM_INFO
	.align		4
.L_153:
        /*0078*/ 	.byte	0x04, 0x17
        /*007a*/ 	.short	(.L_155 - .L_154)
.L_154:
        /*007c*/ 	.word	0x00000000
        /*0080*/ 	.short	0x0006
        /*0082*/ 	.short	0x0028
        /*0084*/ 	.byte	0x00, 0xf5, 0x21, 0x00


	//----- nvinfo : EIATTR_KPARAM_INFO
	.align		4
.L_155:
        /*0088*/ 	.byte	0x04, 0x17
        /*008a*/ 	.short	(.L_157 - .L_156)
.L_156:
        /*008c*/ 	.word	0x00000000
        /*0090*/ 	.short	0x0005
        /*0092*/ 	.short	0x0020
        /*0094*/ 	.byte	0x00, 0xf5, 0x21, 0x00


	//----- nvinfo : EIATTR_KPARAM_INFO
	.align		4
.L_157:
        /*0098*/ 	.byte	0x04, 0x17
        /*009a*/ 	.short	(.L_159 - .L_158)
.L_158:
        /*009c*/ 	.word	0x00000000
        /*00a0*/ 	.short	0x0004
        /*00a2*/ 	.short	0x0018
        /*00a4*/ 	.byte	0x00, 0xf5, 0x21, 0x00


	//----- nvinfo : EIATTR_KPARAM_INFO
	.align		4
.L_159:
        /*00a8*/ 	.byte	0x04, 0x17
        /*00aa*/ 	.short	(.L_161 - .L_160)
.L_160:
        /*00ac*/ 	.word	0x00000000
        /*00b0*/ 	.short	0x0003
        /*00b2*/ 	.short	0x0010
        /*00b4*/ 	.byte	0x00, 0xf0, 0x21, 0x00


	//----- nvinfo : EIATTR_KPARAM_INFO
	.align		4
.L_161:
        /*00b8*/ 	.byte	0x04, 0x17
        /*00ba*/ 	.short	(.L_163 - .L_162)
.L_162:
        /*00bc*/ 	.word	0x00000000
        /*00c0*/ 	.short	0x0002
        /*00c2*/ 	.short	0x0008
        /*00c4*/ 	.byte	0x00, 0xf0, 0x11, 0x00


	//----- nvinfo : EIATTR_KPARAM_INFO
	.align		4
.L_163:
        /*00c8*/ 	.byte	0x04, 0x17
        /*00ca*/ 	.short	(.L_165 - .L_164)
.L_164:
        /*00cc*/ 	.word	0x00000000
        /*00d0*/ 	.short	0x0001
        /*00d2*/ 	.short	0x0004
        /*00d4*/ 	.byte	0x00, 0xf0, 0x11, 0x00


	//----- nvinfo : EIATTR_KPARAM_INFO
	.align		4
.L_165:
        /*00d8*/ 	.byte	0x04, 0x17
        /*00da*/ 	.short	(.L_167 - .L_166)
.L_166:
        /*00dc*/ 	.word	0x00000000
        /*00e0*/ 	.short	0x0000
        /*00e2*/ 	.short	0x0000
        /*00e4*/ 	.byte	0x00, 0xf0, 0x11, 0x00


	//----- nvinfo : EIATTR_SPARSE_MMA_MASK
	.align		4
.L_167:
        /*00e8*/ 	.byte	0x03, 0x50
        /*00ea*/ 	.short	0x0000


	//----- nvinfo : EIATTR_MAXREG_COUNT
	.align		4
        /*00ec*/ 	.byte	0x03, 0x1b
        /*00ee*/ 	.short	0x00ff


	//----- nvinfo : EIATTR_MERCURY_ISA_VERSION
	.align		4
        /*00f0*/ 	.byte	0x03, 0x5f
        /*00f2*/ 	.short	0x0101


	//----- nvinfo : EIATTR_VRC_CTA_INIT_COUNT
	.align		4
        /*00f4*/ 	.byte	0x02, 0x4a
	.zero		1
	.zero		1


	//----- nvinfo : EIATTR_EXIT_INSTR_OFFSETS
	.align		4
        /*00f8*/ 	.byte	0x04, 0x1c
        /*00fa*/ 	.short	(.L_169 - .L_168)


	//   ....[0]....
.L_168:
        /*00fc*/ 	.word	0x00000120


	//   ....[1]....
        /*0100*/ 	.word	0x00000af0


	//----- nvinfo : EIATTR_CRS_STACK_SIZE
	.align		4
.L_169:
        /*0104*/ 	.byte	0x04, 0x1e
        /*0106*/ 	.short	(.L_171 - .L_170)
.L_170:
        /*0108*/ 	.word	0x00000000


	//----- nvinfo : EIATTR_CBANK_PARAM_SIZE
	.align		4
.L_171:
        /*010c*/ 	.byte	0x03, 0x19
        /*010e*/ 	.short	0x0068


	//----- nvinfo : EIATTR_PARAM_CBANK
	.align		4
        /*0110*/ 	.byte	0x04, 0x0a
        /*0112*/ 	.short	(.L_173 - .L_172)
	.align		4
.L_172:
        /*0114*/ 	.word	index@(.nv.constant0._Z16llg_quat_apply_1iiidPdS_S_S_S_S_S_S_S_S_)
        /*0118*/ 	.short	0x0380
        /*011a*/ 	.short	0x0068


	//----- nvinfo : EIATTR_SW_WAR
	.align		4
.L_173:
        /*011c*/ 	.byte	0x04, 0x36
        /*011e*/ 	.short	(.L_175 - .L_174)
.L_174:
        /*0120*/ 	.word	0x00000008
.L_175:


//--------------------- .nv.callgraph             --------------------------
	.section	.nv.callgraph,"",@"SHT_CUDA_CALLGRAPH"
	.align	4
	.sectionentsize	8
	.align		4
        /*0000*/ 	.word	0x00000000
	.align		4
        /*0004*/ 	.word	0xffffffff
	.align		4
        /*0008*/ 	.word	0x00000000
	.align		4
        /*000c*/ 	.word	0xfffffffe
	.align		4
        /*0010*/ 	.word	0x00000000
	.align		4
        /*0014*/ 	.word	0xfffffffd
	.align		4
        /*0018*/ 	.word	0x00000000
	.align		4
        /*001c*/ 	.word	0xfffffffc


//--------------------- .nv.constant4             --------------------------
	.section	.nv.constant4,"a",@progbits
	.align	8
	.align		8
.nv.constant4:
        /*0000*/ 	.dword	__cudart_i2opi_d
	.align		8
        /*0008*/ 	.dword	__cudart_sin_cos_coeffs


//--------------------- .text._Z16llg_quat_apply_4iiiPdS_S_S_S_S_S_ --------------------------
	.section	.text._Z16llg_quat_apply_4iiiPdS_S_S_S_S_S_,"ax",@progbits
	.align	128
        .global         _Z16llg_quat_apply_4iiiPdS_S_S_S_S_S_
        .type           _Z16llg_quat_apply_4iiiPdS_S_S_S_S_S_,@function
        .size           _Z16llg_quat_apply_4iiiPdS_S_S_S_S_S_,(.L_x_52 - _Z16llg_quat_apply_4iiiPdS_S_S_S_S_S_)
        .other          _Z16llg_quat_apply_4iiiPdS_S_S_S_S_S_,@"STO_CUDA_ENTRY STV_DEFAULT"
_Z16llg_quat_apply_4iiiPdS_S_S_S_S_S_:
.text._Z16llg_quat_apply_4iiiPdS_S_S_S_S_S_:
[----:B------:R-:W-:Y:S01]  /*0000*/  LDC R1, c[0x0][0x37c] ;  /* 0x0000df00ff017b82 */ /* 0x000fe20000000800 */
[----:B------:R-:W0:Y:S01]  /*0010*/  S2R R6, SR_CTAID.Y ;  /* 0x0000000000067919 */ /* 0x000e220000002600 */
[----:B------:R-:W1:Y:S01]  /*0020*/  LDCU UR4, c[0x0][0x360] ;  /* 0x00006c00ff0477ac */ /* 0x000e620008000800 */
[----:B------:R-:W0:Y:S01]  /*0030*/  S2R R5, SR_TID.Y ;  /* 0x0000000000057919 */ /* 0x000e220000002200 */
[----:B------:R-:W0:Y:S01]  /*0040*/  LDCU UR5, c[0x0][0x364] ;  /* 0x00006c80ff0577ac */ /* 0x000e220008000800 */
[----:B------:R-:W1:Y:S01]  /*0050*/  S2R R0, SR_CTAID.X ;  /* 0x0000000000007919 */ /* 0x000e620000002500 */
[----:B------:R-:W2:Y:S01]  /*0060*/  LDCU.64 UR8, c[0x0][0x380] ;  /* 0x00007000ff0877ac */ /* 0x000ea20008000a00 */
[----:B------:R-:W1:Y:S01]  /*0070*/  S2R R3, SR_TID.X ;  /* 0x0000000000037919 */ /* 0x000e620000002100 */
[----:B------:R-:W3:Y:S01]  /*0080*/  LDCU UR6, c[0x0][0x368] ;  /* 0x00006d00ff0677ac */ /* 0x000ee20008000800 */
[----:B------:R-:W3:Y:S01]  /*0090*/  S2R R7, SR_CTAID.Z ;  /* 0x0000000000077919 */ /* 0x000ee20000002700 */
[----:B------:R-:W4:Y:S01]  /*00a0*/  LDCU UR7, c[0x0][0x388] ;  /* 0x00007100ff0777ac */ /* 0x000f220008000800 */
[----:B------:R-:W3:Y:S01]  /*00b0*/  S2R R2, SR_TID.Z ;  /* 0x0000000000027919 */ /* 0x000ee20000002300 */
[----:B0-----:R-:W-:-:S05]  /*00c0*/  IMAD R6, R6, UR5, R5 ;  /* 0x0000000506067c24 */ /* 0x001fca000f8e0205 */
[----:B--2---:R-:W-:Y:S01]  /*00d0*/  ISETP.GE.AND P0, PT, R6, UR9, PT ;  /* 0x0000000906007c0c */ /* 0x004fe2000bf06270 */
[----:B-1----:R-:W-:-:S05]  /*00e0*/  IMAD R0, R0, UR4, R3 ;  /* 0x0000000400007c24 */ /* 0x002fca000f8e0203 */
[----:B------:R-:W-:Y:S01]  /*00f0*/  ISETP.GE.OR P0, PT, R0, UR8, P0 ;  /* 0x0000000800007c0c */ /* 0x000fe20008706670 */
[----:B---3--:R-:W-:-:S05]  /*0100*/  IMAD R7, R7, UR6, R2 ;  /* 0x0000000607077c24 */ /* 0x008fca000f8e0202 */
[----:B----4-:R-:W-:-:S13]  /*0110*/  ISETP.GE.OR P0, PT, R7, UR7, P0 ;  /* 0x0000000707007c0c */ /* 0x010fda0008706670 */
[----:B------:R-:W-:Y:S05]  /*0120*/  @P0 EXIT ;  /* 0x000000000000094d */ /* 0x000fea0003800000 */
[----:B------:R-:W0:Y:S01]  /*0130*/  LDC.64 R4, c[0x0][0x390] ;  /* 0x0000e400ff047b82 */ /* 0x000e220000000a00 */
[----:B------:R-:W1:Y:S01]  /*0140*/  LDCU.64 UR4, c[0x0][0x358] ;  /* 0x00006b00ff0477ac */ /* 0x000e620008000a00 */
[----:B------:R-:W-:-:S04]  /*0150*/  IMAD R7, R7, UR9, R6 ;  /* 0x0000000907077c24 */ /* 0x000fc8000f8e0206 */
[----:B------:R-:W-:Y:S02]  /*0160*/  IMAD R0, R7, UR8, R0 ;  /* 0x0000000807007c24 */ /* 0x000fe4000f8e0200 */
[----:B------:R-:W2:Y:S08]  /*0170*/  LDC.64 R2, c[0x0][0x3a8] ;  /* 0x0000ea00ff027b82 */ /* 0x000eb00000000a00 */
[----:B------:R-:W3:Y:S01]  /*0180*/  LDC.64 R8, c[0x0][0x3b0] ;  /* 0x0000ec00ff087b82 */ /* 0x000ee20000000a00 */
[----:B0-----:R-:W-:-:S07]  /*0190*/  IMAD.WIDE R4, R0, 0x8, R4 ;  /* 0x0000000800047825 */ /* 0x001fce00078e0204 */
[----:B------:R-:W0:Y:S01]  /*01a0*/  LDC.64 R10, c[0x0][0x398] ;  /* 0x0000e600ff0a7b82 */ /* 0x000e220000000a00 */
[----:B-1----:R-:W4:Y:S01]  /*01b0*/  LDG.E.64 R4, desc[UR4][R4.64] ;  /* 0x0000000404047981 */ /* 0x002f22000c1e1b00 */
[----:B--2---:R-:W-:-:S06]  /*01c0*/  IMAD.WIDE R2, R0, 0x8, R2 ;  /* 0x0000000800027825 */ /* 0x004fcc00078e0202 */
[----:B------:R-:W1:Y:S01]  /*01d0*/  LDC.64 R14, c[0x0][0x3b8] ;  /* 0x0000ee00ff0e7b82 */ /* 0x000e620000000a00 */
[----:B------:R-:W4:Y:S01]  /*01e0*/  LDG.E.64 R6, desc[UR4][R2.64] ;  /* 0x0000000402067981 */ /* 0x000f22000c1e1b00 */
[----:B---3--:R-:W-:-:S06]  /*01f0*/  IMAD.WIDE R8, R0, 0x8, R8 ;  /* 0x0000000800087825 */ /* 0x008fcc00078e0208 */
[----:B------:R-:W2:Y:S01]  /*0200*/  LDC.64 R16, c[0x0][0x3a0] ;  /* 0x0000e800ff107b82 */ /* 0x000ea20000000a00 */
[----:B0-----:R-:W-:Y:S01]  /*0210*/  IMAD.WIDE R10, R0, 0x8, R10 ;  /* 0x00000008000a7825 */ /* 0x001fe200078e020a */
[----:B----4-:R-:W-:-:S07]  /*0220*/  DMUL R6, R4, R6 ;  /* 0x0000000604067228 */ /* 0x010fce0000000000 */
[----:B------:R0:W-:Y:S04]  /*0230*/  STG.E.64 desc[UR4][R8.64], R6 ;  /* 0x0000000608007986 */ /* 0x0001e8000c101b04 */
[----:B------:R-:W3:Y:S04]  /*0240*/  LDG.E.64 R12, desc[UR4][R2.64] ;  /* 0x00000004020c7981 */ /* 0x000ee8000c1e1b00 */
[----:B------:R-:W3:Y:S01]  /*0250*/  LDG.E.64 R10, desc[UR4][R10.64] ;  /* 0x000000040a0a7981 */ /* 0x000ee2000c1e1b00 */
[----:B-1----:R-:W-:-:S04]  /*0260*/  IMAD.WIDE R4, R0, 0x8, R14 ;  /* 0x0000000800047825 */ /* 0x002fc800078e020e */
[----:B--2---:R-:W-:Y:S01]  /*0270*/  IMAD.WIDE R14, R0, 0x8, R16 ;  /* 0x00000008000e7825 */ /* 0x004fe200078e0210 */
[----:B0-----:R-:W0:Y:S01]  /*0280*/  LDC.64 R6, c[0x0][0x3c0] ;  /* 0x0000f000ff067b82 */ /* 0x001e220000000a00 */
[----:B---3--:R-:W-:-:S07]  /*0290*/  DMUL R12, R10, R12 ;  /* 0x0000000c0a0c7228 */ /* 0x008fce0000000000 */
[----:B------:R-:W-:Y:S04]  /*02a0*/  STG.E.64 desc[UR4][R4.64], R12 ;  /* 0x0000000c04007986 */ /* 0x000fe8000c101b04 */
[----:B------:R-:W2:Y:S04]  /*02b0*/  LDG.E.64 R16, desc[UR4][R2.64] ;  /* 0x0000000402107981 */ /* 0x000ea8000c1e1b00 */
[----:B------:R-:W2:Y:S01]  /*02c0*/  LDG.E.64 R14, desc[UR4][R14.64] ;  /* 0x000000040e0e7981 */ /* 0x000ea2000c1e1b00 */
[----:B0-----:R-:W-:Y:S01]  /*02d0*/  IMAD.WIDE R6, R0, 0x8, R6 ;  /* 0x0000000800067825 */ /* 0x001fe200078e0206 */
[----:B--2---:R-:W-:-:S07]  /*02e0*/  DMUL R16, R14, R16 ;  /* 0x000000100e107228 */ /* 0x004fce0000000000 */
[----:B------:R-:W-:Y:S01]  /*02f0*/  STG.E.64 desc[UR4][R6.64], R16 ;  /* 0x0000001006007986 */ /* 0x000fe2000c101b04 */
[----:B------:R-:W-:Y:S05]  /*0300*/  EXIT ;  /* 0x000000000000794d */ /* 0x000fea0003800000 */
.L_x_0:
[----:B------:R-:W-:-:S00]  /*0310*/  BRA `(.L_x_0) ;  /* 0xfffffffc00fc7947 */ /* 0x000fc0000383ffff */
[----:B------:R-:W-:-:S00]  /*0320*/  NOP ;  /* 0x0000000000007918 */ /* 0x000fc00000000000 */
        /* <DEDUP_REMOVED lines=13> */
.L_x_52:


//--------------------- .text._Z16llg_quat_apply_3iiiPdS_S_S_S_S_S_S_S_S_S_S_ --------------------------
	.section	.text._Z16llg_quat_apply_3iiiPdS_S_S_S_S_S_S_S_S_S_S_,"ax",@progbits
	.align	128
        .global         _Z16llg_quat_apply_3iiiPdS_S_S_S_S_S_S_S_S_S_S_
        .type           _Z16llg_quat_apply_3iiiPdS_S_S_S_S_S_S_S_S_S_S_,@function
        .size           _Z16llg_quat_apply_3iiiPdS_S_S_S_S_S_S_S_S_S_S_,(.L_x_48 - _Z16llg_quat_apply_3iiiPdS_S_S_S_S_S_S_S_S_S_S_)
        .other          _Z16llg_quat_apply_3iiiPdS_S_S_S_S_S_S_S_S_S_S_,@"STO_CUDA_ENTRY STV_DEFAULT"
_Z16llg_quat_apply_3iiiPdS_S_S_S_S_S_S_S_S_S_S_:
.text._Z16llg_quat_apply_3iiiPdS_S_S_S_S_S_S_S_S_S_S_:
        /* <DEDUP_REMOVED lines=25> */
[----:B0-----:R-:W-:-:S05]  /*0190*/  IMAD.WIDE R6, R0, 0x8, R6 ;  /* 0x0000000800067825 */ /* 0x001fca00078e0206 */
[----:B-1----:R-:W4:Y:S01]  /*01a0*/  LDG.E.64 R2, desc[UR4][R6.64] ;  /* 0x0000000406027981 */ /* 0x002f22000c1e1b00 */
[----:B--2---:R-:W-:-:S04]  /*01b0*/  IMAD.WIDE R8, R0, 0x8, R8 ;  /* 0x0000000800087825 */ /* 0x004fc800078e0208 */
[----:B---3--:R-:W-:Y:S01]  /*01c0*/  IMAD.WIDE R4, R0, 0x8, R4 ;  /* 0x0000000800047825 */ /* 0x008fe200078e0204 */
[----:B----4-:R0:W-:Y:S04]  /*01d0*/  STG.E.64 desc[UR4][R8.64], R2 ;  /* 0x0000000208007986 */ /* 0x0101e8000c101b04 */
[----:B------:R-:W2:Y:S02]  /*01e0*/  LDG.E.64 R10, desc[UR4][R4.64] ;  /* 0x00000004040a7981 */ /* 0x000ea4000c1e1b00 */
[----:B--2---:R-:W-:-:S14]  /*01f0*/  DSETP.NEU.AND P0, PT, R10, RZ, PT ;  /* 0x000000ff0a00722a */ /* 0x004fdc0003f0d000 */
[----:B0-----:R-:W-:Y:S05]  /*0200*/  @P0 BRA `(.L_x_1) ;  /* 0x00000000004c0947 */ /* 0x001fea0003800000 */
[----:B------:R-:W0:Y:S08]  /*0210*/  LDC.64 R2, c[0x0][0x3b0] ;  /* 0x0000ec00ff027b82 */ /* 0x000e300000000a00 */
[----:B------:R-:W1:Y:S08]  /*0220*/  LDC.64 R4, c[0x0][0x3d0] ;  /* 0x0000f400ff047b82 */ /* 0x000e700000000a00 */
[----:B------:R-:W2:Y:S01]  /*0230*/  LDC.64 R6, c[0x0][0x3b8] ;  /* 0x0000ee00ff067b82 */ /* 0x000ea20000000a00 */
[----:B0-----:R-:W-:-:S07]  /*0240*/  IMAD.WIDE R2, R0, 0x8, R2 ;  /* 0x0000000800027825 */ /* 0x001fce00078e0202 */
[----:B------:R-:W0:Y:S01]  /*0250*/  LDC.64 R8, c[0x0][0x3d8] ;  /* 0x0000f600ff087b82 */ /* 0x000e220000000a00 */
[----:B------:R-:W3:Y:S01]  /*0260*/  LDG.E.64 R2, desc[UR4][R2.64] ;  /* 0x0000000402027981 */ /* 0x000ee2000c1e1b00 */
[----:B-1----:R-:W-:-:S06]  /*0270*/  IMAD.WIDE R4, R0, 0x8, R4 ;  /* 0x0000000800047825 */ /* 0x002fcc00078e0204 */
[----:B------:R-:W1:Y:S01]  /*0280*/  LDC.64 R10, c[0x0][0x3c0] ;  /* 0x0000f000ff0a7b82 */ /* 0x000e620000000a00 */
[----:B--2---:R-:W-:-:S07]  /*0290*/  IMAD.WIDE R6, R0, 0x8, R6 ;  /* 0x0000000800067825 */ /* 0x004fce00078e0206 */
[----:B------:R-:W2:Y:S01]  /*02a0*/  LDC.64 R12, c[0x0][0x3e0] ;  /* 0x0000f800ff0c7b82 */ /* 0x000ea20000000a00 */
[----:B---3--:R-:W-:Y:S04]  /*02b0*/  STG.E.64 desc[UR4][R4.64], R2 ;  /* 0x0000000204007986 */ /* 0x008fe8000c101b04 */
[----:B------:R-:W3:Y:S01]  /*02c0*/  LDG.E.64 R6, desc[UR4][R6.64] ;  /* 0x0000000406067981 */ /* 0x000ee2000c1e1b00 */
[----:B0-----:R-:W-:-:S04]  /*02d0*/  IMAD.WIDE R8, R0, 0x8, R8 ;  /* 0x0000000800087825 */ /* 0x001fc800078e0208 */
[C---:B-1----:R-:W-:Y:S01]  /*02e0*/  IMAD.WIDE R10, R0.reuse, 0x8, R10 ;  /* 0x00000008000a7825 */ /* 0x042fe200078e020a */
[----:B---3--:R-:W-:Y:S05]  /*02f0*/  STG.E.64 desc[UR4][R8.64], R6 ;  /* 0x0000000608007986 */ /* 0x008fea000c101b04 */
[----:B------:R-:W3:Y:S01]  /*0300*/  LDG.E.64 R10, desc[UR4][R10.64] ;  /* 0x000000040a0a7981 */ /* 0x000ee2000c1e1b00 */
[----:B--2---:R-:W-:-:S05]  /*0310*/  IMAD.WIDE R12, R0, 0x8, R12 ;  /* 0x00000008000c7825 */ /* 0x004fca00078e020c */
[----:B---3--:R-:W-:Y:S01]  /*0320*/  STG.E.64 desc[UR4][R12.64], R10 ;  /* 0x0000000a0c007986 */ /* 0x008fe2000c101b04 */
[----:B------:R-:W-:Y:S05]  /*0330*/  EXIT ;  /* 0x000000000000794d */ /* 0x000fea0003800000 */
.L_x_1:
[----:B------:R-:W0:Y:S08]  /*0340*/  LDC.64 R12, c[0x0][0x398] ;  /* 0x0000e600ff0c7b82 */ /* 0x000e300000000a00 */
[----:B------:R-:W1:Y:S08]  /*0350*/  LDC.64 R8, c[0x0][0x390] ;  /* 0x0000e400ff087b82 */ /* 0x000e700000000a00 */
[----:B------:R-:W2:Y:S01]  /*0360*/  LDC.64 R14, c[0x0][0x3a0] ;  /* 0x0000e800ff0e7b82 */ /* 0x000ea20000000a00 */
[----:B0-----:R-:W-:-:S06]  /*0370*/  IMAD.WIDE R12, R0, 0x8, R12 ;  /* 0x00000008000c7825 */ /* 0x001fcc00078e020c */
[----:B------:R-:W3:Y:S01]  /*0380*/  LDG.E.64 R12, desc[UR4][R12.64] ;  /* 0x000000040c0c7981 */ /* 0x000ee2000c1e1b00 */
[----:B-1----:R-:W-:-:S06]  /*0390*/  IMAD.WIDE R8, R0, 0x8, R8 ;  /* 0x0000000800087825 */ /* 0x002fcc00078e0208 */
[----:B------:R-:W4:Y:S01]  /*03a0*/  LDG.E.64 R8, desc[UR4][R8.64] ;  /* 0x0000000408087981 */ /* 0x000f22000c1e1b00 */
[----:B--2---:R-:W-:-:S06]  /*03b0*/  IMAD.WIDE R14, R0, 0x8, R14 ;  /* 0x00000008000e7825 */ /* 0x004fcc00078e020e */
[----:B------:R-:W2:Y:S01]  /*03c0*/  LDG.E.64 R14, desc[UR4][R14.64] ;  /* 0x000000040e0e7981 */ /* 0x000ea2000c1e1b00 */
[----:B------:R-:W-:Y:S01]  /*03d0*/  BSSY.RECONVERGENT B0, `(.L_x_2) ;  /* 0x0000016000007945 */ /* 0x000fe20003800200 */
[----:B---3--:R-:W-:Y:S01]  /*03e0*/  DMUL R2, R12, R12 ;  /* 0x0000000c0c027228 */ /* 0x008fe20000000000 */
[----:B------:R-:W-:Y:S02]  /*03f0*/  IMAD.MOV.U32 R12, RZ, RZ, 0x0 ;  /* 0x00000000ff0c7424 */ /* 0x000fe400078e00ff */
[----:B------:R-:W-:-:S05]  /*0400*/  IMAD.MOV.U32 R13, RZ, RZ, 0x3fd80000 ;  /* 0x3fd80000ff0d7424 */ /* 0x000fca00078e00ff */
[----:B----4-:R-:W-:-:S08]  /*0410*/  DFMA R2, R8, R8, R2 ;  /* 0x000000080802722b */ /* 0x010fd00000000002 */
[----:B--2---:R-:W-:-:S06]  /*0420*/  DFMA R2, R14, R14, R2 ;  /* 0x0000000e0e02722b */ /* 0x004fcc0000000002 */
[----:B------:R-:W0:Y:S04]  /*0430*/  MUFU.RSQ64H R11, R3 ;  /* 0x00000003000b7308 */ /* 0x000e280000001c00 */
[----:B------:R-:W-:-:S05]  /*0440*/  VIADD R10, R3, 0xfcb00000 ;  /* 0xfcb00000030a7836 */ /* 0x000fca0000000000 */
[----:B------:R-:W-:Y:S01]  /*0450*/  ISETP.GE.U32.AND P0, PT, R10, 0x7ca00000, PT ;  /* 0x7ca000000a00780c */ /* 0x000fe20003f06070 */
[----:B0-----:R-:W-:-:S08]  /*0460*/  DMUL R16, R10, R10 ;  /* 0x0000000a0a107228 */ /* 0x001fd00000000000 */
[----:B------:R-:W-:-:S08]  /*0470*/  DFMA R16, R2, -R16, 1 ;  /* 0x3ff000000210742b */ /* 0x000fd00000000810 */
[----:B------:R-:W-:Y:S02]  /*0480*/  DFMA R8, R16, R12, 0.5 ;  /* 0x3fe000001008742b */ /* 0x000fe4000000000c */
[----:B------:R-:W-:-:S08]  /*0490*/  DMUL R16, R10, R16 ;  /* 0x000000100a107228 */ /* 0x000fd00000000000 */
[----:B------:R-:W-:-:S08]  /*04a0*/  DFMA R16, R8, R16, R10 ;  /* 0x000000100810722b */ /* 0x000fd0000000000a */
[----:B------:R-:W-:Y:S02]  /*04b0*/  DMUL R12, R2, R16 ;  /* 0x00000010020c7228 */ /* 0x000fe40000000000 */
[----:B------:R-:W-:Y:S02]  /*04c0*/  VIADD R19, R17, 0xfff00000 ;  /* 0xfff0000011137836 */ /* 0x000fe40000000000 */
[----:B------:R-:W-:-:S04]  /*04d0*/  IMAD.MOV.U32 R18, RZ, RZ, R16 ;  /* 0x000000ffff127224 */ /* 0x000fc800078e0010 */
[----:B------:R-:W-:-:S08]  /*04e0*/  DFMA R14, R12, -R12, R2 ;  /* 0x8000000c0c0e722b */ /* 0x000fd00000000002 */
[----:B------:R-:W-:Y:S01]  /*04f0*/  DFMA R8, R14, R18, R12 ;  /* 0x000000120e08722b */ /* 0x000fe2000000000c */
[----:B------:R-:W-:Y:S10]  /*0500*/  @!P0 BRA `(.L_x_3) ;  /* 0x0000000000088947 */ /* 0x000ff40003800000 */
[----:B------:R-:W-:-:S07]  /*0510*/  MOV R0, 0x530 ;  /* 0x0000053000007802 */ /* 0x000fce0000000f00 */
[----:B------:R-:W-:Y:S05]  /*0520*/  CALL.REL.NOINC `($__internal_1_$__cuda_sm20_dsqrt_rn_f64_mediumpath_v1) ;  /* 0x0000000400e47944 */ /* 0x000fea0003c00000 */
.L_x_3:
[----:B------:R-:W-:Y:S05]  /*0530*/  BSYNC.RECONVERGENT B0 ;  /* 0x0000000000007941 */ /* 0x000fea0003800200 */
.L_x_2:
[----:B------:R0:W-:Y:S04]  /*0540*/  STG.E.64 desc[UR4][R4.64], R8 ;  /* 0x0000000804007986 */ /* 0x0001e8000c101b04 */
[----:B------:R-:W2:Y:S01]  /*0550*/  LDG.E.64 R10, desc[UR4][R6.64] ;  /* 0x00000004060a7981 */ /* 0x000ea2000c1e1b00 */
[----:B------:R-:W1:Y:S01]  /*0560*/  MUFU.RCP64H R3, R9 ;  /* 0x0000000900037308 */ /* 0x000e620000001800 */
[----:B------:R-:W-:Y:S01]  /*0570*/  IMAD.MOV.U32 R2, RZ, RZ, 0x1 ;  /* 0x00000001ff027424 */ /* 0x000fe200078e00ff */
[----:B------:R-:W-:Y:S05]  /*0580*/  BSSY.RECONVERGENT B0, `(.L_x_4) ;  /* 0x0000013000007945 */ /* 0x000fea0003800200 */
[----:B-1----:R-:W-:-:S08]  /*0590*/  DFMA R12, R2, -R8, 1 ;  /* 0x3ff00000020c742b */ /* 0x002fd00000000808 */
[----:B------:R-:W-:-:S08]  /*05a0*/  DFMA R12, R12, R12, R12 ;  /* 0x0000000c0c0c722b */ /* 0x000fd0000000000c */
[----:B------:R-:W-:-:S08]  /*05b0*/  DFMA R12, R2, R12, R2 ;  /* 0x0000000c020c722b */ /* 0x000fd00000000002 */
[----:B------:R-:W-:-:S08]  /*05c0*/  DFMA R2, R12, -R8, 1 ;  /* 0x3ff000000c02742b */ /* 0x000fd00000000808 */
[----:B------:R-:W-:-:S08]  /*05d0*/  DFMA R2, R12, R2, R12 ;  /* 0x000000020c02722b */ /* 0x000fd0000000000c */
[----:B--2---:R-:W-:Y:S01]  /*05e0*/  DMUL R12, R10, R2 ;  /* 0x000000020a0c7228 */ /* 0x004fe20000000000 */
[----:B------:R-:W-:-:S07]  /*05f0*/  FSETP.GEU.AND P1, PT, |R11|, 6.5827683646048100446e-37, PT ;  /* 0x036000000b00780b */ /* 0x000fce0003f2e200 */
[----:B------:R-:W-:-:S08]  /*0600*/  DFMA R14, R12, -R8, R10 ;  /* 0x800000080c0e722b */ /* 0x000fd0000000000a */
[----:B------:R-:W-:-:S10]  /*0610*/  DFMA R2, R2, R14, R12 ;  /* 0x0000000e0202722b */ /* 0x000fd4000000000c */
[----:B------:R-:W-:-:S05]  /*0620*/  FFMA R0, RZ, R9, R3 ;  /* 0x00000009ff007223 */ /* 0x000fca0000000003 */
[----:B------:R-:W-:-:S13]  /*0630*/  FSETP.GT.AND P0, PT, |R0|, 1.469367938527859385e-39, PT ;  /* 0x001000000000780b */ /* 0x000fda0003f04200 */
[----:B0-----:R-:W-:Y:S05]  /*0640*/  @P0 BRA P1, `(.L_x_5) ;  /* 0x0000000000180947 */ /* 0x001fea0000800000 */
[----:B------:R-:W-:Y:S01]  /*0650*/  MOV R6, R8 ;  /* 0x0000000800067202 */ /* 0x000fe20000000f00 */
[----:B------:R-:W-:Y:S01]  /*0660*/  IMAD.MOV.U32 R7, RZ, RZ, R9 ;  /* 0x000000ffff077224 */ /* 0x000fe200078e0009 */
[----:B------:R-:W-:-:S07]  /*0670*/  MOV R0, 0x690 ;  /* 0x0000069000007802 */ /* 0x000fce0000000f00 */
[----:B------:R-:W-:Y:S05]  /*0680*/  CALL.REL.NOINC `($__internal_0_$__cuda_sm20_div_rn_f64_full) ;  /* 0x0000000000147944 */ /* 0x000fea0003c00000 */
[----:B------:R-:W-:Y:S02]  /*0690*/  IMAD.MOV.U32 R2, RZ, RZ, R12 ;  /* 0x000000ffff027224 */ /* 0x000fe400078e000c */
[----:B------:R-:W-:-:S07]  /*06a0*/  IMAD.MOV.U32 R3, RZ, RZ, R13 ;  /* 0x000000ffff037224 */ /* 0x000fce00078e000d */
.L_x_5:
[----:B------:R-:W-:Y:S05]  /*06b0*/  BSYNC.RECONVERGENT B0 ;  /* 0x0000000000007941 */ /* 0x000fea0003800200 */
.L_x_4:
[----:B------:R-:W-:Y:S01]  /*06c0*/  STG.E.64 desc[UR4][R4.64], R2 ;  /* 0x0000000204007986 */ /* 0x000fe2000c101b04 */
[----:B------:R-:W-:Y:S05]  /*06d0*/  EXIT ;  /* 0x000000000000794d */ /* 0x000fea0003800000 */
        .weak           $__internal_0_$__cuda_sm20_div_rn_f64_full
        .type           $__internal_0_$__cuda_sm20_div_rn_f64_full,@function
        .size           $__internal_0_$__cuda_sm20_div_rn_f64_full,($__internal_1_$__cuda_sm20_dsqrt_rn_f64_mediumpath_v1 - $__internal_0_$__cuda_sm20_div_rn_f64_full)
$__internal_0_$__cuda_sm20_div_rn_f64_full:
[C---:B------:R-:W-:Y:S01]  /*06e0*/  FSETP.GEU.AND P0, PT, |R7|.reuse, 1.469367938527859385e-39, PT ;  /* 0x001000000700780b */ /* 0x040fe20003f0e200 */
[----:B------:R-:W-:Y:S01]  /*06f0*/  IMAD.MOV.U32 R16, RZ, RZ, 0x1 ;  /* 0x00000001ff107424 */ /* 0x000fe200078e00ff */
[----:B------:R-:W-:Y:S01]  /*0700*/  LOP3.LUT R2, R7, 0x800fffff, RZ, 0xc0, !PT ;  /* 0x800fffff07027812 */ /* 0x000fe200078ec0ff */
[----:B------:R-:W-:Y:S01]  /*0710*/  IMAD.MOV.U32 R8, RZ, RZ, R10 ;  /* 0x000000ffff087224 */ /* 0x000fe200078e000a */
[----:B------:R-:W-:Y:S01]  /*0720*/  MOV R9, R11 ;  /* 0x0000000b00097202 */ /* 0x000fe20000000f00 */
[----:B------:R-:W-:Y:S01]  /*0730*/  BSSY.RECONVERGENT B1, `(.L_x_6) ;  /* 0x0000055000017945 */ /* 0x000fe20003800200 */
[----:B------:R-:W-:Y:S01]  /*0740*/  LOP3.LUT R3, R2, 0x3ff00000, RZ, 0xfc, !PT ;  /* 0x3ff0000002037812 */ /* 0x000fe200078efcff */
[----:B------:R-:W-:Y:S01]  /*0750*/  IMAD.MOV.U32 R2, RZ, RZ, R6 ;  /* 0x000000ffff027224 */ /* 0x000fe200078e0006 */
[C---:B------:R-:W-:Y:S02]  /*0760*/  FSETP.GEU.AND P2, PT, |R9|.reuse, 1.469367938527859385e-39, PT ;  /* 0x001000000900780b */ /* 0x040fe40003f4e200 */
[----:B------:R-:W-:-:S02]  /*0770*/  LOP3.LUT R12, R9, 0x7ff00000, RZ, 0xc0, !PT ;  /* 0x7ff00000090c7812 */ /* 0x000fc400078ec0ff */
[----:B------:R-:W-:Y:S01]  /*0780*/  LOP3.LUT R15, R7, 0x7ff00000, RZ, 0xc0, !PT ;  /* 0x7ff00000070f7812 */ /* 0x000fe200078ec0ff */
[----:B------:R-:W-:-:S03]  /*0790*/  @!P0 DMUL R2, R6, 8.98846567431157953865e+307 ;  /* 0x7fe0000006028828 */ /* 0x000fc60000000000 */
[----:B------:R-:W-:-:S03]  /*07a0*/  ISETP.GE.U32.AND P1, PT, R12, R15, PT ;  /* 0x0000000f0c00720c */ /* 0x000fc60003f26070 */
[----:B------:R-:W0:Y:S02]  /*07b0*/  MUFU.RCP64H R17, R3 ;  /* 0x0000000300117308 */ /* 0x000e240000001800 */
[----:B------:R-:W-:Y:S01]  /*07c0*/  @!P2 LOP3.LUT R13, R7, 0x7ff00000, RZ, 0xc0, !PT ;  /* 0x7ff00000070da812 */ /* 0x000fe200078ec0ff */
[----:B------:R-:W-:-:S03]  /*07d0*/  @!P2 IMAD.MOV.U32 R18, RZ, RZ, RZ ;  /* 0x000000ffff12a224 */ /* 0x000fc600078e00ff */
[----:B------:R-:W-:Y:S01]  /*07e0*/  @!P2 ISETP.GE.U32.AND P3, PT, R12, R13, PT ;  /* 0x0000000d0c00a20c */ /* 0x000fe20003f66070 */
[----:B------:R-:W-:-:S05]  /*07f0*/  IMAD.MOV.U32 R13, RZ, RZ, 0x1ca00000 ;  /* 0x1ca00000ff0d7424 */ /* 0x000fca00078e00ff */
[----:B------:R-:W-:-:S04]  /*0800*/  @!P2 SEL R19, R13, 0x63400000, !P3 ;  /* 0x634000000d13a807 */ /* 0x000fc80005800000 */
[----:B------:R-:W-:Y:S01]  /*0810*/  @!P2 LOP3.LUT R19, R19, 0x80000000, R9, 0xf8, !PT ;  /* 0x800000001313a812 */ /* 0x000fe200078ef809 */
[----:B0-----:R-:W-:-:S03]  /*0820*/  DFMA R10, R16, -R2, 1 ;  /* 0x3ff00000100a742b */ /* 0x001fc60000000802 */
[----:B------:R-:W-:-:S05]  /*0830*/  @!P2 LOP3.LUT R19, R19, 0x100000, RZ, 0xfc, !PT ;  /* 0x001000001313a812 */ /* 0x000fca00078efcff */
[----:B------:R-:W-:-:S08]  /*0840*/  DFMA R10, R10, R10, R10 ;  /* 0x0000000a0a0a722b */ /* 0x000fd0000000000a */
[----:B------:R-:W-:Y:S01]  /*0850*/  DFMA R16, R16, R10, R16 ;  /* 0x0000000a1010722b */ /* 0x000fe20000000010 */
[----:B------:R-:W-:Y:S01]  /*0860*/  SEL R11, R13, 0x63400000, !P1 ;  /* 0x634000000d0b7807 */ /* 0x000fe20004800000 */
[----:B------:R-:W-:-:S03]  /*0870*/  IMAD.MOV.U32 R10, RZ, RZ, R8 ;  /* 0x000000ffff0a7224 */ /* 0x000fc600078e0008 */
[----:B------:R-:W-:-:S03]  /*0880*/  LOP3.LUT R11, R11, 0x800fffff, R9, 0xf8, !PT ;  /* 0x800fffff0b0b7812 */ /* 0x000fc600078ef809 */
[----:B------:R-:W-:-:S03]  /*0890*/  DFMA R20, R16, -R2, 1 ;  /* 0x3ff000001014742b */ /* 0x000fc60000000802 */
[----:B------:R-:W-:-:S05]  /*08a0*/  @!P2 DFMA R10, R10, 2, -R18 ;  /* 0x400000000a0aa82b */ /* 0x000fca0000000812 */
[----:B------:R-:W-:Y:S01]  /*08b0*/  DFMA R16, R16, R20, R16 ;  /* 0x000000141010722b */ /* 0x000fe20000000010 */
[----:B------:R-:W-:Y:S01]  /*08c0*/  IMAD.MOV.U32 R21, RZ, RZ, R12 ;  /* 0x000000ffff157224 */ /* 0x000fe200078e000c */
[----:B------:R-:W-:Y:S02]  /*08d0*/  MOV R20, R15 ;  /* 0x0000000f00147202 */ /* 0x000fe40000000f00 */
[----:B------:R-:W-:Y:S02]  /*08e0*/  @!P0 LOP3.LUT R20, R3, 0x7ff00000, RZ, 0xc0, !PT ;  /* 0x7ff0000003148812 */ /* 0x000fe400078ec0ff */
[----:B------:R-:W-:Y:S02]  /*08f0*/  @!P2 LOP3.LUT R21, R11, 0x7ff00000, RZ, 0xc0, !PT ;  /* 0x7ff000000b15a812 */ /* 0x000fe400078ec0ff */
[----:B------:R-:W-:Y:S01]  /*0900*/  DMUL R18, R16, R10 ;  /* 0x0000000a10127228 */ /* 0x000fe20000000000 */
[----:B------:R-:W-:Y:S02]  /*0910*/  VIADD R23, R20, 0xffffffff ;  /* 0xffffffff14177836 */ /* 0x000fe40000000000 */
[----:B------:R-:W-:-:S05]  /*0920*/  VIADD R22, R21, 0xffffffff ;  /* 0xffffffff15167836 */ /* 0x000fca0000000000 */
[----:B------:R-:W-:Y:S01]  /*0930*/  DFMA R14, R18, -R2, R10 ;  /* 0x80000002120e722b */ /* 0x000fe2000000000a */
[----:B------:R-:W-:-:S04]  /*0940*/  ISETP.GT.U32.AND P0, PT, R22, 0x7feffffe, PT ;  /* 0x7feffffe1600780c */ /* 0x000fc80003f04070 */
[----:B------:R-:W-:-:S03]  /*0950*/  ISETP.GT.U32.OR P0, PT, R23, 0x7feffffe, P0 ;  /* 0x7feffffe1700780c */ /* 0x000fc60000704470 */
[----:B------:R-:W-:-:S10]  /*0960*/  DFMA R14, R16, R14, R18 ;  /* 0x0000000e100e722b */ /* 0x000fd40000000012 */
[----:B------:R-:W-:Y:S05]  /*0970*/  @P0 BRA `(.L_x_7) ;  /* 0x00000000006c0947 */ /* 0x000fea0003800000 */
[----:B------:R-:W-:-:S04]  /*0980*/  LOP3.LUT R9, R7, 0x7ff00000, RZ, 0xc0, !PT ;  /* 0x7ff0000007097812 */ /* 0x000fc800078ec0ff */
[CC--:B------:R-:W-:Y:S02]  /*0990*/  VIADDMNMX R8, R12.reuse, -R9.reuse, 0xb9600000, !PT ;  /* 0xb96000000c087446 */ /* 0x0c0fe40007800909 */
[----:B------:R-:W-:Y:S02]  /*09a0*/  ISETP.GE.U32.AND P0, PT, R12, R9, PT ;  /* 0x000000090c00720c */ /* 0x000fe40003f06070 */
[----:B------:R-:W-:Y:S02]  /*09b0*/  VIMNMX R8, PT, PT, R8, 0x46a00000, PT ;  /* 0x46a0000008087848 */ /* 0x000fe40003fe0100 */
[----:B------:R-:W-:-:S05]  /*09c0*/  SEL R13, R13, 0x63400000, !P0 ;  /* 0x634000000d0d7807 */ /* 0x000fca0004000000 */
[----:B------:R-:W-:Y:S02]  /*09d0*/  IMAD.IADD R16, R8, 0x1, -R13 ;  /* 0x0000000108107824 */ /* 0x000fe400078e0a0d */
[----:B------:R-:W-:Y:S02]  /*09e0*/  IMAD.MOV.U32 R8, RZ, RZ, RZ ;  /* 0x000000ffff087224 */ /* 0x000fe400078e00ff */
[----:B------:R-:W-:-:S06]  /*09f0*/  VIADD R9, R16, 0x7fe00000 ;  /* 0x7fe0000010097836 */ /* 0x000fcc0000000000 */
[----:B------:R-:W-:-:S10]  /*0a00*/  DMUL R12, R14, R8 ;  /* 0x000000080e0c7228 */ /* 0x000fd40000000000 */
[----:B------:R-:W-:-:S13]  /*0a10*/  FSETP.GTU.AND P0, PT, |R13|, 1.469367938527859385e-39, PT ;  /* 0x001000000d00780b */ /* 0x000fda0003f0c200 */
[----:B------:R-:W-:Y:S05]  /*0a20*/  @P0 BRA `(.L_x_8) ;  /* 0x0000000000940947 */ /* 0x000fea0003800000 */
[----:B------:R-:W-:Y:S01]  /*0a30*/  DFMA R2, R14, -R2, R10 ;  /* 0x800000020e02722b */ /* 0x000fe2000000000a */
[----:B------:R-:W-:-:S09]  /*0a40*/  MOV R8, RZ ;  /* 0x000000ff00087202 */ /* 0x000fd20000000f00 */
[C---:B------:R-:W-:Y:S02]  /*0a50*/  FSETP.NEU.AND P0, PT, R3.reuse, RZ, PT ;  /* 0x000000ff0300720b */ /* 0x040fe40003f0d000 */
[----:B------:R-:W-:-:S04]  /*0a60*/  LOP3.LUT R7, R3, 0x80000000, R7, 0x48, !PT ;  /* 0x8000000003077812 */ /* 0x000fc800078e4807 */
[----:B------:R-:W-:-:S07]  /*0a70*/  LOP3.LUT R9, R7, R9, RZ, 0xfc, !PT ;  /* 0x0000000907097212 */ /* 0x000fce00078efcff */
[----:B------:R-:W-:Y:S05]  /*0a80*/  @!P0 BRA `(.L_x_8) ;  /* 0x00000000007c8947 */ /* 0x000fea0003800000 */
[----:B------:R-:W-:Y:S01]  /*0a90*/  IMAD.MOV R3, RZ, RZ, -R16 ;  /* 0x000000ffff037224 */ /* 0x000fe200078e0a10 */
[----:B------:R-:W-:Y:S01]  /*0aa0*/  DMUL.RP R8, R14, R8 ;  /* 0x000000080e087228 */ /* 0x000fe20000008000 */
[----:B------:R-:W-:-:S06]  /*0ab0*/  IMAD.MOV.U32 R2, RZ, RZ, RZ ;  /* 0x000000ffff027224 */ /* 0x000fcc00078e00ff */
[----:B------:R-:W-:-:S03]  /*0ac0*/  DFMA R2, R12, -R2, R14 ;  /* 0x800000020c02722b */ /* 0x000fc6000000000e */
[----:B------:R-:W-:-:S03]  /*0ad0*/  LOP3.LUT R7, R9, R7, RZ, 0x3c, !PT ;  /* 0x0000000709077212 */ /* 0x000fc600078e3cff */
[----:B------:R-:W-:-:S04]  /*0ae0*/  IADD3 R2, PT, PT, -R16, -0x43300000, RZ ;  /* 0xbcd0000010027810 */ /* 0x000fc80007ffe1ff */
[----:B------:R-:W-:-:S04]  /*0af0*/  FSETP.NEU.AND P0, PT, |R3|, R2, PT ;  /* 0x000000020300720b */ /* 0x000fc80003f0d200 */
[----:B------:R-:W-:Y:S02]  /*0b00*/  FSEL R12, R8, R12, !P0 ;  /* 0x0000000c080c7208 */ /* 0x000fe40004000000 */
[----:B------:R-:W-:Y:S01]  /*0b10*/  FSEL R13, R7, R13, !P0 ;  /* 0x0000000d070d7208 */ /* 0x000fe20004000000 */
[----:B------:R-:W-:Y:S06]  /*0b20*/  BRA `(.L_x_8) ;  /* 0x0000000000547947 */ /* 0x000fec0003800000 */
.L_x_7:
[----:B------:R-:W-:-:S14]  /*0b30*/  DSETP.NAN.AND P0, PT, R8, R8, PT ;  /* 0x000000080800722a */ /* 0x000fdc0003f08000 */
[----:B------:R-:W-:Y:S05]  /*0b40*/  @P0 BRA `(.L_x_9) ;  /* 0x0000000000440947 */ /* 0x000fea0003800000 */
[----:B------:R-:W-:-:S14]  /*0b50*/  DSETP.NAN.AND P0, PT, R6, R6, PT ;  /* 0x000000060600722a */ /* 0x000fdc0003f08000 */
[----:B------:R-:W-:Y:S05]  /*0b60*/  @P0 BRA `(.L_x_10) ;  /* 0x0000000000300947 */ /* 0x000fea0003800000 */
[----:B------:R-:W-:Y:S01]  /*0b70*/  ISETP.NE.AND P0, PT, R21, R20, PT ;  /* 0x000000141500720c */ /* 0x000fe20003f05270 */
[----:B------:R-:W-:Y:S02]  /*0b80*/  IMAD.MOV.U32 R12, RZ, RZ, 0x0 ;  /* 0x00000000ff0c7424 */ /* 0x000fe400078e00ff */
[----:B------:R-:W-:-:S10]  /*0b90*/  IMAD.MOV.U32 R13, RZ, RZ, -0x80000 ;  /* 0xfff80000ff0d7424 */ /* 0x000fd400078e00ff */
[----:B------:R-:W-:Y:S05]  /*0ba0*/  @!P0 BRA `(.L_x_8) ;  /* 0x0000000000348947 */ /* 0x000fea0003800000 */
[----:B------:R-:W-:Y:S02]  /*0bb0*/  ISETP.NE.AND P0, PT, R21, 0x7ff00000, PT ;  /* 0x7ff000001500780c */ /* 0x000fe40003f05270 */
[----:B------:R-:W-:Y:S02]  /*0bc0*/  LOP3.LUT R13, R9, 0x80000000, R7, 0x48, !PT ;  /* 0x80000000090d7812 */ /* 0x000fe400078e4807 */
[----:B------:R-:W-:-:S13]  /*0bd0*/  ISETP.EQ.OR P0, PT, R20, RZ, !P0 ;  /* 0x000000ff1400720c */ /* 0x000fda0004702670 */
[----:B------:R-:W-:Y:S01]  /*0be0*/  @P0 LOP3.LUT R2, R13, 0x7ff00000, RZ, 0xfc, !PT ;  /* 0x7ff000000d020812 */ /* 0x000fe200078efcff */
[----:B------:R-:W-:Y:S01]  /*0bf0*/  @!P0 IMAD.MOV.U32 R12, RZ, RZ, RZ ;  /* 0x000000ffff0c8224 */ /* 0x000fe200078e00ff */
[----:B------:R-:W-:-:S03]  /*0c00*/  @P0 MOV R12, RZ ;  /* 0x000000ff000c0202 */ /* 0x000fc60000000f00 */
[----:B------:R-:W-:Y:S01]  /*0c10*/  @P0 IMAD.MOV.U32 R13, RZ, RZ, R2 ;  /* 0x000000ffff0d0224 */ /* 0x000fe200078e0002 */
[----:B------:R-:W-:Y:S06]  /*0c20*/  BRA `(.L_x_8) ;  /* 0x0000000000147947 */ /* 0x000fec0003800000 */
.L_x_10:
[----:B------:R-:W-:Y:S01]  /*0c30*/  LOP3.LUT R13, R7, 0x80000, RZ, 0xfc, !PT ;  /* 0x00080000070d7812 */ /* 0x000fe200078efcff */
[----:B------:R-:W-:Y:S01]  /*0c40*/  IMAD.MOV.U32 R12, RZ, RZ, R6 ;  /* 0x000000ffff0c7224 */ /* 0x000fe200078e0006 */
[----:B------:R-:W-:Y:S06]  /*0c50*/  BRA `(.L_x_8) ;  /* 0x0000000000087947 */ /* 0x000fec0003800000 */
.L_x_9:
[----:B------:R-:W-:Y:S01]  /*0c60*/  LOP3.LUT R13, R9, 0x80000, RZ, 0xfc, !PT ;  /* 0x00080000090d7812 */ /* 0x000fe200078efcff */
[----:B------:R-:W-:-:S07]  /*0c70*/  IMAD.MOV.U32 R12, RZ, RZ, R8 ;  /* 0x000000ffff0c7224 */ /* 0x000fce00078e0008 */
.L_x_8:
[----:B------:R-:W-:Y:S05]  /*0c80*/  BSYNC.RECONVERGENT B1 ;  /* 0x0000000000017941 */ /* 0x000fea0003800200 */
.L_x_6:
[----:B------:R-:W-:Y:S02]  /*0c90*/  IMAD.MOV.U32 R2, RZ, RZ, R0 ;  /* 0x000000ffff027224 */ /* 0x000fe400078e0000 */
[----:B------:R-:W-:-:S04]  /*0ca0*/  IMAD.MOV.U32 R3, RZ, RZ, 0x0 ;  /* 0x00000000ff037424 */ /* 0x000fc800078e00ff */
[----:B------:R-:W-:Y:S05]  /*0cb0*/  RET.REL.NODEC R2 `(_Z16llg_quat_apply_3iiiPdS_S_S_S_S_S_S_S_S_S_S_) ;  /* 0xfffffff002d07950 */ /* 0x000fea0003c3ffff */
        .weak           $__internal_1_$__cuda_sm20_dsqrt_rn_f64_mediumpath_v1
        .type           $__internal_1_$__cuda_sm20_dsqrt_rn_f64_mediumpath_v1,@function
        .size           $__internal_1_$__cuda_sm20_dsqrt_rn_f64_mediumpath_v1,(.L_x_48 - $__internal_1_$__cuda_sm20_dsqrt_rn_f64_mediumpath_v1)
$__internal_1_$__cuda_sm20_dsqrt_rn_f64_mediumpath_v1:
[----:B------:R-:W-:Y:S01]  /*0cc0*/  ISETP.GE.U32.AND P0, PT, R10, -0x3400000, PT ;  /* 0xfcc000000a00780c */ /* 0x000fe20003f06070 */
[----:B------:R-:W-:Y:S01]  /*0cd0*/  BSSY.RECONVERGENT B1, `(.L_x_11) ;  /* 0x0000024000017945 */ /* 0x000fe20003800200 */
[----:B------:R-:W-:-:S11]  /*0ce0*/  MOV R17, R19 ;  /* 0x0000001300117202 */ /* 0x000fd60000000f00 */
[----:B------:R-:W-:Y:S05]  /*0cf0*/  @!P0 BRA `(.L_x_12) ;  /* 0x0000000000208947 */ /* 0x000fea0003800000 */
[----:B------:R-:W-:-:S10]  /*0d00*/  DFMA.RM R12, R14, R16, R12 ;  /* 0x000000100e0c722b */ /* 0x000fd4000000400c */
[----:B------:R-:W-:-:S05]  /*0d10*/  IADD3 R8, P0, PT, R12, 0x1, RZ ;  /* 0x000000010c087810 */ /* 0x000fca0007f1e0ff */
[----:B------:R-:W-:-:S06]  /*0d20*/  IMAD.X R9, RZ, RZ, R13, P0 ;  /* 0x000000ffff097224 */ /* 0x000fcc00000e060d */
[----:B------:R-:W-:-:S08]  /*0d30*/  DFMA.RP R2, -R12, R8, R2 ;  /* 0x000000080c02722b */ /* 0x000fd00000008102 */
[----:B------:R-:W-:-:S06]  /*0d40*/  DSETP.GT.AND P0, PT, R2, RZ, PT ;  /* 0x000000ff0200722a */ /* 0x000fcc0003f04000 */
[----:B------:R-:W-:Y:S02]  /*0d50*/  FSEL R8, R8, R12, P0 ;  /* 0x0000000c08087208 */ /* 0x000fe40000000000 */
[----:B------:R-:W-:Y:S01]  /*0d60*/  FSEL R9, R9, R13, P0 ;  /* 0x0000000d09097208 */ /* 0x000fe20000000000 */
[----:B------:R-:W-:Y:S06]  /*0d70*/  BRA `(.L_x_13) ;  /* 0x0000000000647947 */ /* 0x000fec0003800000 */
.L_x_12:
[----:B------:R-:W-:-:S14]  /*0d80*/  DSETP.NE.AND P0, PT, R2, RZ, PT ;  /* 0x000000ff0200722a */ /* 0x000fdc0003f05000 */
[----:B------:R-:W-:Y:S05]  /*0d90*/  @!P0 BRA `(.L_x_14) ;  /* 0x0000000000588947 */ /* 0x000fea0003800000 */
[----:B------:R-:W-:-:S13]  /*0da0*/  ISETP.GE.AND P0, PT, R3, RZ, PT ;  /* 0x000000ff0300720c */ /* 0x000fda0003f06270 */
[----:B------:R-:W-:Y:S02]  /*0db0*/  @!P0 IMAD.MOV.U32 R8, RZ, RZ, 0x0 ;  /* 0x00000000ff088424 */ /* 0x000fe400078e00ff */
[----:B------:R-:W-:Y:S01]  /*0dc0*/  @!P0 IMAD.MOV.U32 R9, RZ, RZ, -0x80000 ;  /* 0xfff80000ff098424 */ /* 0x000fe200078e00ff */
[----:B------:R-:W-:Y:S06]  /*0dd0*/  @!P0 BRA `(.L_x_13) ;  /* 0x00000000004c8947 */ /* 0x000fec0003800000 */
[----:B------:R-:W-:-:S13]  /*0de0*/  ISETP.GT.AND P0, PT, R3, 0x7fefffff, PT ;  /* 0x7fefffff0300780c */ /* 0x000fda0003f04270 */
[----:B------:R-:W-:Y:S05]  /*0df0*/  @P0 BRA `(.L_x_14) ;  /* 0x0000000000400947 */ /* 0x000fea0003800000 */
[----:B------:R-:W-:Y:S01]  /*0e00*/  DMUL R2, R2, 8.11296384146066816958e+31 ;  /* 0x4690000002027828 */ /* 0x000fe20000000000 */
[----:B------:R-:W-:Y:S01]  /*0e10*/  IMAD.MOV.U32 R8, RZ, RZ, RZ ;  /* 0x000000ffff087224 */ /* 0x000fe200078e00ff */
[----:B------:R-:W-:Y:S01]  /*0e20*/  MOV R13, 0x3fd80000 ;  /* 0x3fd80000000d7802 */ /* 0x000fe20000000f00 */
[----:B------:R-:W-:-:S03]  /*0e30*/  IMAD.MOV.U32 R12, RZ, RZ, 0x0 ;  /* 0x00000000ff0c7424 */ /* 0x000fc600078e00ff */
[----:B------:R-:W0:Y:S02]  /*0e40*/  MUFU.RSQ64H R9, R3 ;  /* 0x0000000300097308 */ /* 0x000e240000001c00 */
[----:B0-----:R-:W-:-:S08]  /*0e50*/  DMUL R10, R8, R8 ;  /* 0x00000008080a7228 */ /* 0x001fd00000000000 */
[----:B------:R-:W-:-:S08]  /*0e60*/  DFMA R10, R2, -R10, 1 ;  /* 0x3ff00000020a742b */ /* 0x000fd0000000080a */
[----:B------:R-:W-:Y:S02]  /*0e70*/  DFMA R12, R10, R12, 0.5 ;  /* 0x3fe000000a0c742b */ /* 0x000fe4000000000c */
[----:B------:R-:W-:-:S08]  /*0e80*/  DMUL R10, R8, R10 ;  /* 0x0000000a080a7228 */ /* 0x000fd00000000000 */
[----:B------:R-:W-:-:S08]  /*0e90*/  DFMA R10, R12, R10, R8 ;  /* 0x0000000a0c0a722b */ /* 0x000fd00000000008 */
[----:B------:R-:W-:Y:S02]  /*0ea0*/  DMUL R8, R2, R10 ;  /* 0x0000000a02087228 */ /* 0x000fe40000000000 */
[----:B------:R-:W-:-:S06]  /*0eb0*/  VIADD R11, R11, 0xfff00000 ;  /* 0xfff000000b0b7836 */ /* 0x000fcc0000000000 */
[----:B------:R-:W-:-:S08]  /*0ec0*/  DFMA R12, R8, -R8, R2 ;  /* 0x80000008080c722b */ /* 0x000fd00000000002 */
[----:B------:R-:W-:-:S10]  /*0ed0*/  DFMA R8, R10, R12, R8 ;  /* 0x0000000c0a08722b */ /* 0x000fd40000000008 */
[----:B------:R-:W-:Y:S01]  /*0ee0*/  VIADD R9, R9, 0xfcb00000 ;  /* 0xfcb0000009097836 */ /* 0x000fe20000000000 */
[----:B------:R-:W-:Y:S06]  /*0ef0*/  BRA `(.L_x_13) ;  /* 0x0000000000047947 */ /* 0x000fec0003800000 */
.L_x_14:
[----:B------:R-:W-:-:S11]  /*0f00*/  DADD R8, R2, R2 ;  /* 0x0000000002087229 */ /* 0x000fd60000000002 */
.L_x_13:
[----:B------:R-:W-:Y:S05]  /*0f10*/  BSYNC.RECONVERGENT B1 ;  /* 0x0000000000017941 */ /* 0x000fea0003800200 */
.L_x_11:
[----:B------:R-:W-:Y:S02]  /*0f20*/  IMAD.MOV.U32 R2, RZ, RZ, R0 ;  /* 0x000000ffff027224 */ /* 0x000fe400078e0000 */
[----:B------:R-:W-:-:S04]  /*0f30*/  IMAD.MOV.U32 R3, RZ, RZ, 0x0 ;  /* 0x00000000ff037424 */ /* 0x000fc800078e00ff */
[----:B------:R-:W-:Y:S05]  /*0f40*/  RET.REL.NODEC R2 `(_Z16llg_quat_apply_3iiiPdS_S_S_S_S_S_S_S_S_S_S_) ;  /* 0xfffffff0022c7950 */ /* 0x000fea0003c3ffff */
.L_x_15:
        /* <DEDUP_REMOVED lines=11> */
.L_x_48:


//--------------------- .text._Z16llg_quat_apply_2iiiPdS_S_S_S_S_S_dd --------------------------
	.section	.text._Z16llg_quat_apply_2iiiPdS_S_S_S_S_S_dd,"ax",@progbits
	.align	128
        .global         _Z16llg_quat_apply_2iiiPdS_S_S_S_S_S_dd
        .type           _Z16llg_quat_apply_2iiiPdS_S_S_S_S_S_dd,@function
        .size           _Z16llg_quat_apply_2iiiPdS_S_S_S_S_S_dd,(.L_x_49 - _Z16llg_quat_apply_2iiiPdS_S_S_S_S_S_dd)
        .other          _Z16llg_quat_apply_2iiiPdS_S_S_S_S_S_dd,@"STO_CUDA_ENTRY STV_DEFAULT"
_Z16llg_quat_apply_2iiiPdS_S_S_S_S_S_dd:
.text._Z16llg_quat_apply_2iiiPdS_S_S_S_S_S_dd:
[----:B------:R-:W0:Y:S01]  /*0000*/  LDC R1, c[0x0][0x37c] ;  /* 0x0000df00ff017b82 */ /* 0x000e220000000800 */
[----:B------:R-:W1:Y:S01]  /*0010*/  S2R R4, SR_CTAID.Y ;  /* 0x0000000000047919 */ /* 0x000e620000002600 */
[----:B------:R-:W2:Y:S01]  /*0020*/  LDCU UR4, c[0x0][0x360] ;  /* 0x00006c00ff0477ac */ /* 0x000ea20008000800 */
[----:B0-----:R-:W-:Y:S01]  /*0030*/  VIADD R1, R1, 0xffffffd8 ;  /* 0xffffffd801017836 */ /* 0x001fe20000000000 */
[----:B------:R-:W1:Y:S01]  /*0040*/  S2R R5, SR_TID.Y ;  /* 0x0000000000057919 */ /* 0x000e620000002200 */
[----:B------:R-:W1:Y:S01]  /*0050*/  LDCU UR5, c[0x0][0x364] ;  /* 0x00006c80ff0577ac */ /* 0x000e620008000800 */
[----:B------:R-:W2:Y:S01]  /*0060*/  S2R R0, SR_CTAID.X ;  /* 0x0000000000007919 */ /* 0x000ea20000002500 */
[----:B------:R-:W0:Y:S01]  /*0070*/  LDCU.64 UR8, c[0x0][0x380] ;  /* 0x00007000ff0877ac */ /* 0x000e220008000a00 */
[----:B------:R-:W2:Y:S01]  /*0080*/  S2R R3, SR_TID.X ;  /* 0x0000000000037919 */ /* 0x000ea20000002100 */
[----:B------:R-:W3:Y:S01]  /*0090*/  LDCU UR6, c[0x0][0x368] ;  /* 0x00006d00ff0677ac */ /* 0x000ee20008000800 */
[----:B------:R-:W3:Y:S01]  /*00a0*/  S2R R2, SR_CTAID.Z ;  /* 0x0000000000027919 */ /* 0x000ee20000002700 */
[----:B------:R-:W4:Y:S01]  /*00b0*/  LDCU UR7, c[0x0][0x388] ;  /* 0x00007100ff0777ac */ /* 0x000f220008000800 */
[----:B------:R-:W3:Y:S01]  /*00c0*/  S2R R7, SR_TID.Z ;  /* 0x0000000000077919 */ /* 0x000ee20000002300 */
[----:B-1----:R-:W-:-:S05]  /*00d0*/  IMAD R4, R4, UR5, R5 ;  /* 0x0000000504047c24 */ /* 0x002fca000f8e0205 */
[----:B0-----:R-:W-:Y:S01]  /*00e0*/  ISETP.GE.AND P0, PT, R4, UR9, PT ;  /* 0x0000000904007c0c */ /* 0x001fe2000bf06270 */
[----:B--2---:R-:W-:-:S05]  /*00f0*/  IMAD R0, R0, UR4, R3 ;  /* 0x0000000400007c24 */ /* 0x004fca000f8e0203 */
[----:B------:R-:W-:Y:S01]  /*0100*/  ISETP.GE.OR P0, PT, R0, UR8, P0 ;  /* 0x0000000800007c0c */ /* 0x000fe20008706670 */
[----:B---3--:R-:W-:-:S05]  /*0110*/  IMAD R5, R2, UR6, R7 ;  /* 0x0000000602057c24 */ /* 0x008fca000f8e0207 */
[----:B----4-:R-:W-:-:S13]  /*0120*/  ISETP.GE.OR P0, PT, R5, UR7, P0 ;  /* 0x0000000705007c0c */ /* 0x010fda0008706670 */
[----:B------:R-:W-:Y:S05]  /*0130*/  @P0 EXIT ;  /* 0x000000000000094d */ /* 0x000fea0003800000 */
[----:B------:R-:W0:Y:S01]  /*0140*/  LDC.64 R2, c[0x0][0x3c0] ;  /* 0x0000f000ff027b82 */ /* 0x000e220000000a00 */
[----:B------:R-:W1:Y:S01]  /*0150*/  LDCU.64 UR4, c[0x0][0x358] ;  /* 0x00006b00ff0477ac */ /* 0x000e620008000a00 */
[----:B------:R-:W-:-:S04]  /*0160*/  IMAD R5, R5, UR9, R4 ;  /* 0x0000000905057c24 */ /* 0x000fc8000f8e0204 */
[----:B------:R-:W-:-:S04]  /*0170*/  IMAD R0, R5, UR8, R0 ;  /* 0x0000000805007c24 */ /* 0x000fc8000f8e0200 */
[----:B0-----:R-:W-:-:S05]  /*0180*/  IMAD.WIDE R2, R0, 0x8, R2 ;  /* 0x0000000800027825 */ /* 0x001fca00078e0202 */
[----:B-1----:R-:W2:Y:S02]  /*0190*/  LDG.E.64 R20, desc[UR4][R2.64] ;  /* 0x0000000402147981 */ /* 0x002ea4000c1e1b00 */
[----:B--2---:R-:W-:-:S14]  /*01a0*/  DSETP.NEU.AND P0, PT, R20, RZ, PT ;  /* 0x000000ff1400722a */ /* 0x004fdc0003f0d000 */
[----:B------:R-:W-:Y:S05]  /*01b0*/  @!P0 EXIT ;  /* 0x000000000000894d */ /* 0x000fea0003800000 */
[----:B------:R-:W0:Y:S01]  /*01c0*/  LDC.64 R6, c[0x0][0x390] ;  /* 0x0000e400ff067b82 */ /* 0x000e220000000a00 */
[----:B------:R-:W1:Y:S07]  /*01d0*/  LDCU.64 UR6, c[0x0][0x3d0] ;  /* 0x00007a00ff0677ac */ /* 0x000e6e0008000a00 */
[----:B------:R-:W2:Y:S08]  /*01e0*/  LDC.64 R4, c[0x0][0x398] ;  /* 0x0000e600ff047b82 */ /* 0x000eb00000000a00 */
[----:B------:R-:W3:Y:S01]  /*01f0*/  LDC.64 R2, c[0x0][0x3a0] ;  /* 0x0000e800ff027b82 */ /* 0x000ee20000000a00 */
[----:B0-----:R-:W-:-:S06]  /*0200*/  IMAD.WIDE R6, R0, 0x8, R6 ;  /* 0x0000000800067825 */ /* 0x001fcc00078e0206 */
[----:B------:R-:W5:Y:S01]  /*0210*/  LDG.E.64 R6, desc[UR4][R6.64] ;  /* 0x0000000406067981 */ /* 0x000f62000c1e1b00 */
[----:B--2---:R-:W-:-:S06]  /*0220*/  IMAD.WIDE R4, R0, 0x8, R4 ;  /* 0x0000000800047825 */ /* 0x004fcc00078e0204 */
[----:B------:R-:W5:Y:S01]  /*0230*/  LDG.E.64 R4, desc[UR4][R4.64] ;  /* 0x0000000404047981 */ /* 0x000f62000c1e1b00 */
[----:B---3--:R-:W-:-:S06]  /*0240*/  IMAD.WIDE R2, R0, 0x8, R2 ;  /* 0x0000000800027825 */ /* 0x008fcc00078e0202 */
[----:B------:R-:W5:Y:S01]  /*0250*/  LDG.E.64 R2, desc[UR4][R2.64] ;  /* 0x0000000402027981 */ /* 0x000f62000c1e1b00 */
[----:B-1----:R-:W-:-:S08]  /*0260*/  DMUL R20, R20, UR6 ;  /* 0x0000000614147c28 */ /* 0x002fd00008000000 */
[----:B------:R-:W-:Y:S01]  /*0270*/  DSETP.NEU.AND P0, PT, |R20|, +INF , PT ;  /* 0x7ff000001400742a */ /* 0x000fe20003f0d200 */
[----:B------:R-:W-:-:S13]  /*0280*/  BSSY.RECONVERGENT B0, `(.L_x_16) ;  /* 0x000001d000007945 */ /* 0x000fda0003800200 */
[----:B------:R-:W-:Y:S01]  /*0290*/  @!P0 DMUL R22, RZ, R20 ;  /* 0x00000014ff168228 */ /* 0x000fe20000000000 */
[----:B------:R-:W-:Y:S01]  /*02a0*/  @!P0 IMAD.MOV.U32 R28, RZ, RZ, 0x1 ;  /* 0x00000001ff1c8424 */ /* 0x000fe200078e00ff */
[----:B------:R-:W-:Y:S09]  /*02b0*/  @!P0 BRA `(.L_x_17) ;  /* 0x0000000000648947 */ /* 0x000ff20003800000 */
[----:B------:R-:W-:Y:S01]  /*02c0*/  UMOV UR6, 0x6dc9c883 ;  /* 0x6dc9c88300067882 */ /* 0x000fe20000000000 */
[----:B------:R-:W-:Y:S01]  /*02d0*/  UMOV UR7, 0x3fe45f30 ;  /* 0x3fe45f3000077882 */ /* 0x000fe20000000000 */
[C---:B------:R-:W-:Y:S01]  /*02e0*/  DSETP.GE.AND P0, PT, |R20|.reuse, 2.14748364800000000000e+09, PT ;  /* 0x41e000001400742a */ /* 0x040fe20003f06200 */
[----:B------:R-:W-:Y:S01]  /*02f0*/  BSSY.RECONVERGENT B1, `(.L_x_18) ;  /* 0x0000014000017945 */ /* 0x000fe20003800200 */
[----:B------:R-:W-:Y:S01]  /*0300*/  DMUL R8, R20, UR6 ;  /* 0x0000000614087c28 */ /* 0x000fe20008000000 */
[----:B------:R-:W-:Y:S01]  /*0310*/  UMOV UR6, 0x54442d18 ;  /* 0x54442d1800067882 */ /* 0x000fe20000000000 */
[----:B------:R-:W-:-:S08]  /*0320*/  UMOV UR7, 0x3ff921fb ;  /* 0x3ff921fb00077882 */ /* 0x000fd00000000000 */
[----:B------:R-:W0:Y:S08]  /*0330*/  F2I.F64 R8, R8 ;  /* 0x0000000800087311 */ /* 0x000e300000301100 */
[----:B0-----:R-:W0:Y:S02]  /*0340*/  I2F.F64 R22, R8 ;  /* 0x0000000800167312 */ /* 0x001e240000201c00 */
[----:B0-----:R-:W-:Y:S01]  /*0350*/  DFMA R10, R22, -UR6, R20 ;  /* 0x80000006160a7c2b */ /* 0x001fe20008000014 */
[----:B------:R-:W-:Y:S01]  /*0360*/  UMOV UR6, 0x33145c00 ;  /* 0x33145c0000067882 */ /* 0x000fe20000000000 */
[----:B------:R-:W-:-:S06]  /*0370*/  UMOV UR7, 0x3c91a626 ;  /* 0x3c91a62600077882 */ /* 0x000fcc0000000000 */
[----:B------:R-:W-:Y:S01]  /*0380*/  DFMA R10, R22, -UR6, R10 ;  /* 0x80000006160a7c2b */ /* 0x000fe2000800000a */
[----:B------:R-:W-:Y:S01]  /*0390*/  UMOV UR6, 0x252049c0 ;  /* 0x252049c000067882 */ /* 0x000fe20000000000 */
[----:B------:R-:W-:-:S06]  /*03a0*/  UMOV UR7, 0x397b839a ;  /* 0x397b839a00077882 */ /* 0x000fcc0000000000 */
[----:B------:R-:W-:Y:S01]  /*03b0*/  DFMA R22, R22, -UR6, R10 ;  /* 0x8000000616167c2b */ /* 0x000fe2000800000a */
[----:B------:R-:W-:Y:S10]  /*03c0*/  @!P0 BRA `(.L_x_19) ;  /* 0x0000000000188947 */ /* 0x000ff40003800000 */
[----:B------:R-:W-:Y:S01]  /*03d0*/  IMAD.MOV.U32 R12, RZ, RZ, R20 ;  /* 0x000000ffff0c7224 */ /* 0x000fe200078e0014 */
[----:B------:R-:W-:Y:S01]  /*03e0*/  MOV R24, 0x410 ;  /* 0x0000041000187802 */ /* 0x000fe20000000f00 */
[----:B------:R-:W-:-:S07]  /*03f0*/  IMAD.MOV.U32 R18, RZ, RZ, R21 ;  /* 0x000000ffff127224 */ /* 0x000fce00078e0015 */
[----:B-----5:R-:W-:Y:S05]  /*0400*/  CALL.REL.NOINC `($_Z16llg_quat_apply_2iiiPdS_S_S_S_S_S_dd$__internal_trig_reduction_slowpathd) ;  /* 0x0000000800207944 */ /* 0x020fea0003c00000 */
[----:B------:R-:W-:Y:S02]  /*0410*/  IMAD.MOV.U32 R22, RZ, RZ, R12 ;  /* 0x000000ffff167224 */ /* 0x000fe400078e000c */
[----:B------:R-:W-:-:S07]  /*0420*/  IMAD.MOV.U32 R23, RZ, RZ, R13 ;  /* 0x000000ffff177224 */ /* 0x000fce00078e000d */
.L_x_19:
[----:B------:R-:W-:Y:S05]  /*0430*/  BSYNC.RECONVERGENT B1 ;  /* 0x0000000000017941 */ /* 0x000fea0003800200 */
.L_x_18:
[----:B------:R-:W-:-:S07]  /*0440*/  VIADD R28, R8, 0x1 ;  /* 0x00000001081c7836 */ /* 0x000fce0000000000 */
.L_x_17:
[----:B------:R-:W-:Y:S05]  /*0450*/  BSYNC.RECONVERGENT B0 ;  /* 0x0000000000007941 */ /* 0x000fea0003800200 */
.L_x_16:
[----:B------:R-:W0:Y:S01]  /*0460*/  LDCU.64 UR6, c[0x4][0x8] ;  /* 0x01000100ff0677ac */ /* 0x000e220008000a00 */
[----:B------:R-:W-:-:S05]  /*0470*/  IMAD.SHL.U32 R8, R28, 0x40, RZ ;  /* 0x000000401c087824 */ /* 0x000fca00078e00ff */
[----:B------:R-:W-:-:S04]  /*0480*/  LOP3.LUT R8, R8, 0x40, RZ, 0xc0, !PT ;  /* 0x0000004008087812 */ /* 0x000fc800078ec0ff */
[----:B0-----:R-:W-:-:S05]  /*0490*/  IADD3 R16, P0, PT, R8, UR6, RZ ;  /* 0x0000000608107c10 */ /* 0x001fca000ff1e0ff */
[----:B------:R-:W-:-:S05]  /*04a0*/  IMAD.X R17, RZ, RZ, UR7, P0 ;  /* 0x00000007ff117e24 */ /* 0x000fca00080e06ff */
[----:B------:R-:W2:Y:S04]  /*04b0*/  LDG.E.128.CONSTANT R8, desc[UR4][R16.64] ;  /* 0x0000000410087981 */ /* 0x000ea8000c1e9d00 */
[----:B------:R-:W3:Y:S04]  /*04c0*/  LDG.E.128.CONSTANT R12, desc[UR4][R16.64+0x10] ;  /* 0x00001004100c7981 */ /* 0x000ee8000c1e9d00 */
[----:B------:R-:W4:Y:S01]  /*04d0*/  LDG.E.128.CONSTANT R16, desc[UR4][R16.64+0x20] ;  /* 0x0000200410107981 */ /* 0x000f22000c1e9d00 */
[----:B------:R-:W-:Y:S01]  /*04e0*/  LOP3.LUT R24, R28, 0x1, RZ, 0xc0, !PT ;  /* 0x000000011c187812 */ /* 0x000fe200078ec0ff */
[----:B------:R-:W-:Y:S01]  /*04f0*/  IMAD.MOV.U32 R25, RZ, RZ, 0x3da8ff83 ;  /* 0x3da8ff83ff197424 */ /* 0x000fe200078e00ff */
[----:B------:R-:W-:Y:S01]  /*0500*/  DMUL R26, R22, R22 ;  /* 0x00000016161a7228 */ /* 0x000fe20000000000 */
[----:B------:R-:W-:Y:S01]  /*0510*/  BSSY.RECONVERGENT B0, `(.L_x_20) ;  /* 0x000002e000007945 */ /* 0x000fe20003800200 */
[----:B------:R-:W-:Y:S01]  /*0520*/  ISETP.NE.U32.AND P0, PT, R24, 0x1, PT ;  /* 0x000000011800780c */ /* 0x000fe20003f05070 */
[----:B------:R-:W-:Y:S01]  /*0530*/  IMAD.MOV.U32 R24, RZ, RZ, 0x20fd8164 ;  /* 0x20fd8164ff187424 */ /* 0x000fe200078e00ff */
[----:B------:R-:W-:-:S02]  /*0540*/  DSETP.NEU.AND P1, PT, |R20|, +INF , PT ;  /* 0x7ff000001400742a */ /* 0x000fc40003f2d200 */
[----:B------:R-:W-:Y:S02]  /*0550*/  FSEL R25, -R25, 0.11223486810922622681, !P0 ;  /* 0x3de5db6519197808 */ /* 0x000fe40004000100 */
[----:B------:R-:W-:-:S06]  /*0560*/  FSEL R24, R24, -8.06006814911005101289e+34, !P0 ;  /* 0xf9785eba18187808 */ /* 0x000fcc0004000000 */
[----:B--2---:R-:W-:-:S04]  /*0570*/  DFMA R8, R26, R24, R8 ;  /* 0x000000181a08722b */ /* 0x004fc80000000008 */
[----:B------:R-:W-:-:S04]  /*0580*/  @!P1 IMAD.MOV.U32 R24, RZ, RZ, RZ ;  /* 0x000000ffff189224 */ /* 0x000fc800078e00ff */
[----:B------:R-:W-:-:S08]  /*0590*/  DFMA R8, R26, R8, R10 ;  /* 0x000000081a08722b */ /* 0x000fd0000000000a */
[----:B---3--:R-:W-:-:S08]  /*05a0*/  DFMA R8, R26, R8, R12 ;  /* 0x000000081a08722b */ /* 0x008fd0000000000c */
[----:B------:R-:W-:-:S08]  /*05b0*/  DFMA R8, R26, R8, R14 ;  /* 0x000000081a08722b */ /* 0x000fd0000000000e */
[----:B----4-:R-:W-:-:S08]  /*05c0*/  DFMA R8, R26, R8, R16 ;  /* 0x000000081a08722b */ /* 0x010fd00000000010 */
[----:B------:R-:W-:-:S08]  /*05d0*/  DFMA R8, R26, R8, R18 ;  /* 0x000000081a08722b */ /* 0x000fd00000000012 */
[----:B------:R-:W-:Y:S02]  /*05e0*/  DFMA R22, R8, R22, R22 ;  /* 0x000000160816722b */ /* 0x000fe40000000016 */
[----:B------:R-:W-:Y:S02]  /*05f0*/  DFMA R8, R26, R8, 1 ;  /* 0x3ff000001a08742b */ /* 0x000fe40000000008 */
[----:B------:R-:W-:-:S08]  /*0600*/  @!P1 DMUL R26, RZ, R20 ;  /* 0x00000014ff1a9228 */ /* 0x000fd00000000000 */
[----:B------:R-:W-:Y:S02]  /*0610*/  FSEL R10, R8, R22, !P0 ;  /* 0x00000016080a7208 */ /* 0x000fe40004000000 */
[----:B------:R-:W-:Y:S02]  /*0620*/  FSEL R11, R9, R23, !P0 ;  /* 0x00000017090b7208 */ /* 0x000fe40004000000 */
[----:B------:R-:W-:-:S04]  /*0630*/  LOP3.LUT P0, RZ, R28, 0x2, RZ, 0xc0, !PT ;  /* 0x000000021cff7812 */ /* 0x000fc8000780c0ff */
[----:B------:R-:W-:-:S10]  /*0640*/  DADD R8, RZ, -R10 ;  /* 0x00000000ff087229 */ /* 0x000fd4000000080a */
[----:B------:R-:W-:Y:S02]  /*0650*/  FSEL R22, R10, R8, !P0 ;  /* 0x000000080a167208 */ /* 0x000fe40004000000 */
[----:B------:R-:W-:Y:S01]  /*0660*/  FSEL R23, R11, R9, !P0 ;  /* 0x000000090b177208 */ /* 0x000fe20004000000 */
[----:B------:R-:W-:Y:S06]  /*0670*/  @!P1 BRA `(.L_x_21) ;  /* 0x00000000005c9947 */ /* 0x000fec0003800000 */
[----:B------:R-:W-:Y:S01]  /*0680*/  UMOV UR6, 0x6dc9c883 ;  /* 0x6dc9c88300067882 */ /* 0x000fe20000000000 */
[----:B------:R-:W-:Y:S01]  /*0690*/  UMOV UR7, 0x3fe45f30 ;  /* 0x3fe45f3000077882 */ /* 0x000fe20000000000 */
[C---:B------:R-:W-:Y:S02]  /*06a0*/  DSETP.GE.AND P0, PT, |R20|.reuse, 2.14748364800000000000e+09, PT ;  /* 0x41e000001400742a */ /* 0x040fe40003f06200 */
        /* <DEDUP_REMOVED lines=18> */
[----:B------:R-:W-:Y:S02]  /*07d0*/  IMAD.MOV.U32 R26, RZ, RZ, R12 ;  /* 0x000000ffff1a7224 */ /* 0x000fe400078e000c */
[----:B------:R-:W-:-:S07]  /*07e0*/  IMAD.MOV.U32 R27, RZ, RZ, R13 ;  /* 0x000000ffff1b7224 */ /* 0x000fce00078e000d */
.L_x_21:
[----:B------:R-:W-:Y:S05]  /*07f0*/  BSYNC.RECONVERGENT B0 ;  /* 0x0000000000007941 */ /* 0x000fea0003800200 */
.L_x_20:
        /* <DEDUP_REMOVED lines=10> */
[----:B------:R-:W-:-:S02]  /*08a0*/  DMUL R28, R26, R26 ;  /* 0x0000001a1a1c7228 */ /* 0x000fc40000000000 */
[----:B------:R-:W-:Y:S01]  /*08b0*/  ISETP.NE.U32.AND P0, PT, R20, 0x1, PT ;  /* 0x000000011400780c */ /* 0x000fe20003f05070 */
[----:B------:R-:W-:-:S03]  /*08c0*/  IMAD.MOV.U32 R20, RZ, RZ, 0x20fd8164 ;  /* 0x20fd8164ff147424 */ /* 0x000fc600078e00ff */
[----:B------:R-:W-:Y:S02]  /*08d0*/  FSEL R21, -R21, 0.11223486810922622681, !P0 ;  /* 0x3de5db6515157808 */ /* 0x000fe40004000100 */
[----:B------:R-:W-:-:S06]  /*08e0*/  FSEL R20, R20, -8.06006814911005101289e+34, !P0 ;  /* 0xf9785eba14147808 */ /* 0x000fcc0004000000 */
[----:B--2---:R-:W-:-:S08]  /*08f0*/  DFMA R8, R28, R20, R8 ;  /* 0x000000141c08722b */ /* 0x004fd00000000008 */
[C---:B------:R-:W-:Y:S01]  /*0900*/  DFMA R8, R28.reuse, R8, R10 ;  /* 0x000000081c08722b */ /* 0x040fe2000000000a */
[----:B------:R-:W0:Y:S07]  /*0910*/  LDC.64 R10, c[0x0][0x3a8] ;  /* 0x0000ea00ff0a7b82 */ /* 0x000e2e0000000a00 */
[C---:B---3--:R-:W-:Y:S02]  /*0920*/  DFMA R12, R28.reuse, R8, R12 ;  /* 0x000000081c0c722b */ /* 0x048fe4000000000c */
[----:B------:R-:W1:Y:S06]  /*0930*/  LDC.64 R8, c[0x0][0x3b0] ;  /* 0x0000ec00ff087b82 */ /* 0x000e6c0000000a00 */
[----:B------:R-:W-:-:S02]  /*0940*/  DFMA R14, R28, R12, R14 ;  /* 0x0000000c1c0e722b */ /* 0x000fc4000000000e */
[----:B------:R-:W2:Y:S06]  /*0950*/  LDC.64 R12, c[0x0][0x3b8] ;  /* 0x0000ee00ff0c7b82 */ /* 0x000eac0000000a00 */
[----:B----4-:R-:W-:Y:S01]  /*0960*/  DFMA R16, R28, R14, R16 ;  /* 0x0000000e1c10722b */ /* 0x010fe20000000010 */
[----:B0-----:R-:W-:-:S07]  /*0970*/  IMAD.WIDE R10, R0, 0x8, R10 ;  /* 0x00000008000a7825 */ /* 0x001fce00078e020a */
[----:B------:R-:W-:Y:S01]  /*0980*/  DFMA R16, R28, R16, R18 ;  /* 0x000000101c10722b */ /* 0x000fe20000000012 */
[C---:B-1----:R-:W-:Y:S01]  /*0990*/  IMAD.WIDE R8, R0.reuse, 0x8, R8 ;  /* 0x0000000800087825 */ /* 0x042fe200078e0208 */
[----:B------:R-:W3:Y:S04]  /*09a0*/  LDG.E.64 R18, desc[UR4][R10.64] ;  /* 0x000000040a127981 */ /* 0x000ee8000c1e1b00 */
[----:B------:R-:W4:Y:S02]  /*09b0*/  LDG.E.64 R14, desc[UR4][R8.64] ;  /* 0x00000004080e7981 */ /* 0x000f24000c1e1b00 */
[----:B------:R-:W-:Y:S01]  /*09c0*/  DFMA R26, R16, R26, R26 ;  /* 0x0000001a101a722b */ /* 0x000fe2000000001a */
[----:B--2---:R-:W-:Y:S01]  /*09d0*/  IMAD.WIDE R12, R0, 0x8, R12 ;  /* 0x00000008000c7825 */ /* 0x004fe200078e020c */
[----:B------:R-:W-:-:S04]  /*09e0*/  DFMA R16, R28, R16, 1 ;  /* 0x3ff000001c10742b */ /* 0x000fc80000000010 */
[----:B------:R-:W2:Y:S06]  /*09f0*/  LDG.E.64 R20, desc[UR4][R12.64] ;  /* 0x000000040c147981 */ /* 0x000eac000c1e1b00 */
[----:B------:R-:W-:Y:S02]  /*0a00*/  FSEL R26, R16, R26, !P0 ;  /* 0x0000001a101a7208 */ /* 0x000fe40004000000 */
[----:B------:R-:W-:Y:S02]  /*0a10*/  FSEL R27, R17, R27, !P0 ;  /* 0x0000001b111b7208 */ /* 0x000fe40004000000 */
[----:B------:R-:W-:-:S04]  /*0a20*/  LOP3.LUT P0, RZ, R24, 0x2, RZ, 0xc0, !PT ;  /* 0x0000000218ff7812 */ /* 0x000fc8000780c0ff */
[----:B------:R-:W-:-:S10]  /*0a30*/  DADD R16, RZ, -R26 ;  /* 0x00000000ff107229 */ /* 0x000fd4000000081a */
[----:B------:R-:W-:Y:S02]  /*0a40*/  FSEL R24, R26, R16, !P0 ;  /* 0x000000101a187208 */ /* 0x000fe40004000000 */
[----:B------:R-:W-:-:S06]  /*0a50*/  FSEL R25, R27, R17, !P0 ;  /* 0x000000111b197208 */ /* 0x000fcc0004000000 */
[C---:B---3--:R-:W-:Y:S02]  /*0a60*/  DMUL R18, R24.reuse, R18 ;  /* 0x0000001218127228 */ /* 0x048fe40000000000 */
[----:B----4-:R-:W-:-:S06]  /*0a70*/  DMUL R16, R24, R14 ;  /* 0x0000000e18107228 */ /* 0x010fcc0000000000 */
[----:B-----5:R-:W-:Y:S02]  /*0a80*/  DMUL R28, R6, R18 ;  /* 0x00000012061c7228 */ /* 0x020fe40000000000 */
[----:B------:R-:W-:Y:S02]  /*0a90*/  DMUL R26, RZ, R16 ;  /* 0x00000010ff1a7228 */ /* 0x000fe40000000000 */
[----:B--2---:R-:W-:-:S04]  /*0aa0*/  DMUL R14, R24, R20 ;  /* 0x00000014180e7228 */ /* 0x004fc80000000000 */
[-C--:B------:R-:W-:Y:S02]  /*0ab0*/  DFMA R28, RZ, R22.reuse, -R28 ;  /* 0x00000016ff1c722b */ /* 0x080fe4000000081c */
[C---:B------:R-:W-:Y:S02]  /*0ac0*/  DFMA R20, R4.reuse, R22, R26 ;  /* 0x000000160414722b */ /* 0x040fe4000000001a */
[----:B------:R-:W-:Y:S02]  /*0ad0*/  DMUL R26, RZ, R18 ;  /* 0x00000012ff1a7228 */ /* 0x000fe40000000000 */
[----:B------:R-:W-:Y:S02]  /*0ae0*/  DMUL R24, RZ, R14 ;  /* 0x0000000eff187228 */ /* 0x000fe40000000000 */
[----:B------:R-:W-:Y:S02]  /*0af0*/  DFMA R28, -R4, R16, R28 ;  /* 0x00000010041c722b */ /* 0x000fe4000000011c */
[----:B------:R-:W-:-:S02]  /*0b00*/  DFMA R20, R6, R14, R20 ;  /* 0x0000000e0614722b */ /* 0x000fc40000000014 */
[-C--:B------:R-:W-:Y:S02]  /*0b10*/  DFMA R26, R6, R22.reuse, R26 ;  /* 0x00000016061a722b */ /* 0x080fe4000000001a */
[C---:B------:R-:W-:Y:S02]  /*0b20*/  DFMA R24, R2.reuse, R22, R24 ;  /* 0x000000160218722b */ /* 0x040fe40000000018 */
[C---:B------:R-:W-:Y:S02]  /*0b30*/  DFMA R28, -R2.reuse, R14, R28 ;  /* 0x0000000e021c722b */ /* 0x040fe4000000011c */
[C---:B------:R-:W-:Y:S02]  /*0b40*/  DFMA R20, -R2.reuse, R18, R20 ;  /* 0x000000120214722b */ /* 0x040fe40000000114 */
[----:B------:R-:W-:Y:S02]  /*0b50*/  DFMA R26, R2, R16, R26 ;  /* 0x00000010021a722b */ /* 0x000fe4000000001a */
[----:B------:R-:W-:-:S02]  /*0b60*/  DFMA R24, R4, R18, R24 ;  /* 0x000000120418722b */ /* 0x000fc40000000018 */
[----:B------:R-:W-:-:S04]  /*0b70*/  DMUL R2, R16, R28 ;  /* 0x0000001c10027228 */ /* 0x000fc80000000000 */
[----:B------:R-:W-:Y:S02]  /*0b80*/  DFMA R26, -R4, R14, R26 ;  /* 0x0000000e041a722b */ /* 0x000fe4000000011a */
[----:B------:R-:W-:Y:S02]  /*0b90*/  DMUL R4, R18, R28 ;  /* 0x0000001c12047228 */ /* 0x000fe40000000000 */
[----:B------:R-:W-:Y:S02]  /*0ba0*/  DFMA R6, -R6, R16, R24 ;  /* 0x000000100606722b */ /* 0x000fe40000000118 */
[----:B------:R-:W-:Y:S02]  /*0bb0*/  DMUL R28, R14, R28 ;  /* 0x0000001c0e1c7228 */ /* 0x000fe40000000000 */
[C---:B------:R-:W-:Y:S02]  /*0bc0*/  DFMA R2, R22.reuse, R20, -R2 ;  /* 0x000000141602722b */ /* 0x040fe40000000802 */
[----:B------:R-:W-:-:S04]  /*0bd0*/  DFMA R4, R22, R26, -R4 ;  /* 0x0000001a1604722b */ /* 0x000fc80000000804 */
[-C--:B------:R-:W-:Y:S02]  /*0be0*/  DFMA R28, R22, R6.reuse, -R28 ;  /* 0x00000006161c722b */ /* 0x080fe4000000081c */
[----:B------:R-:W-:Y:S02]  /*0bf0*/  DFMA R2, -R18, R6, R2 ;  /* 0x000000061202722b */ /* 0x000fe40000000102 */
[----:B------:R-:W-:-:S04]  /*0c00*/  DFMA R4, -R14, R20, R4 ;  /* 0x000000140e04722b */ /* 0x000fc80000000104 */
[-C--:B------:R-:W-:Y:S02]  /*0c10*/  DFMA R28, -R16, R26.reuse, R28 ;  /* 0x0000001a101c722b */ /* 0x080fe4000000011c */
[----:B------:R-:W-:Y:S02]  /*0c20*/  DFMA R2, R14, R26, R2 ;  /* 0x0000001a0e02722b */ /* 0x000fe40000000002 */
[----:B------:R-:W-:-:S04]  /*0c30*/  DFMA R4, R16, R6, R4 ;  /* 0x000000061004722b */ /* 0x000fc80000000004 */
[----:B------:R-:W-:-:S03]  /*0c40*/  DFMA R28, R18, R20, R28 ;  /* 0x00000014121c722b */ /* 0x000fc6000000001c */
[----:B------:R-:W-:Y:S04]  /*0c50*/  STG.E.64 desc[UR4][R10.64], R4 ;  /* 0x000000040a007986 */ /* 0x000fe8000c101b04 */
[----:B------:R-:W-:Y:S04]  /*0c60*/  STG.E.64 desc[UR4][R8.64], R2 ;  /* 0x0000000208007986 */ /* 0x000fe8000c101b04 */
[----:B------:R-:W-:Y:S01]  /*0c70*/  STG.E.64 desc[UR4][R12.64], R28 ;  /* 0x0000001c0c007986 */ /* 0x000fe2000c101b04 */
[----:B------:R-:W-:Y:S05]  /*0c80*/  EXIT ;  /* 0x000000000000794d */ /* 0x000fea0003800000 */
        .type           $_Z16llg_quat_apply_2iiiPdS_S_S_S_S_S_dd$__internal_trig_reduction_slowpathd,@function
        .size           $_Z16llg_quat_apply_2iiiPdS_S_S_S_S_S_dd$__internal_trig_reduction_slowpathd,(.L_x_49 - $_Z16llg_quat_apply_2iiiPdS_S_S_S_S_S_dd$__internal_trig_reduction_slowpathd)
$_Z16llg_quat_apply_2iiiPdS_S_S_S_S_S_dd$__internal_trig_reduction_slowpathd:
[--C-:B------:R-:W-:Y:S01]  /*0c90*/  SHF.R.U32.HI R16, RZ, 0x14, R18.reuse ;  /* 0x00000014ff107819 */ /* 0x100fe20000011612 */
[----:B------:R-:W-:Y:S02]  /*0ca0*/  IMAD.MOV.U32 R13, RZ, RZ, R18 ;  /* 0x000000ffff0d7224 */ /* 0x000fe400078e0012 */
[----:B------:R-:W-:Y:S01]  /*0cb0*/  IMAD.MOV.U32 R8, RZ, RZ, RZ ;  /* 0x000000ffff087224 */ /* 0x000fe200078e00ff */
[----:B------:R-:W-:-:S04]  /*0cc0*/  LOP3.LUT R9, R16, 0x7ff, RZ, 0xc0, !PT ;  /* 0x000007ff10097812 */ /* 0x000fc800078ec0ff */
[----:B------:R-:W-:-:S13]  /*0cd0*/  ISETP.NE.AND P0, PT, R9, 0x7ff, PT ;  /* 0x000007ff0900780c */ /* 0x000fda0003f05270 */
[----:B------:R-:W-:Y:S05]  /*0ce0*/  @!P0 BRA `(.L_x_22) ;  /* 0x0000000800688947 */ /* 0x000fea0003800000 */
[----:B------:R-:W-:Y:S01]  /*0cf0*/  VIADD R8, R9, 0xfffffc00 ;  /* 0xfffffc0009087836 */ /* 0x000fe20000000000 */
[----:B------:R-:W-:Y:S01]  /*0d00*/  BSSY.RECONVERGENT B2, `(.L_x_23) ;  /* 0x0000034000027945 */ /* 0x000fe20003800200 */
[----:B------:R-:W-:-:S03]  /*0d10*/  CS2R R10, SRZ ;  /* 0x00000000000a7805 */ /* 0x000fc6000001ff00 */
[----:B------:R-:W-:Y:S02]  /*0d20*/  SHF.R.U32.HI R14, RZ, 0x6, R8 ;  /* 0x00000006ff0e7819 */ /* 0x000fe40000011608 */
[----:B------:R-:W-:Y:S02]  /*0d30*/  ISETP.GE.U32.AND P0, PT, R8, 0x80, PT ;  /* 0x000000800800780c */ /* 0x000fe40003f06070 */
[C---:B------:R-:W-:Y:S02]  /*0d40*/  IADD3 R8, PT, PT, -R14.reuse, 0x13, RZ ;  /* 0x000000130e087810 */ /* 0x040fe40007ffe1ff */
[----:B------:R-:W-:Y:S02]  /*0d50*/  IADD3 R15, PT, PT, -R14, 0xf, RZ ;  /* 0x0000000f0e0f7810 */ /* 0x000fe40007ffe1ff */
[----:B------:R-:W-:-:S04]  /*0d60*/  SEL R17, R8, 0x12, P0 ;  /* 0x0000001208117807 */ /* 0x000fc80000000000 */
[----:B------:R-:W-:-:S13]  /*0d70*/  ISETP.GE.AND P0, PT, R15, R17, PT ;  /* 0x000000110f00720c */ /* 0x000fda0003f06270 */
[----:B------:R-:W-:Y:S05]  /*0d80*/  @P0 BRA `(.L_x_24) ;  /* 0x0000000000ac0947 */ /* 0x000fea0003800000 */
[----:B------:R-:W0:Y:S01]  /*0d90*/  LDC.64 R8, c[0x0][0x358] ;  /* 0x0000d600ff087b82 */ /* 0x000e220000000a00 */
[C---:B------:R-:W-:Y:S01]  /*0da0*/  SHF.L.U64.HI R25, R12.reuse, 0xb, R13 ;  /* 0x0000000b0c197819 */ /* 0x040fe2000001020d */
[----:B------:R-:W-:Y:S01]  /*0db0*/  BSSY.RECONVERGENT B3, `(.L_x_25) ;  /* 0x0000022000037945 */ /* 0x000fe20003800200 */
[----:B------:R-:W-:Y:S01]  /*0dc0*/  IADD3 R14, PT, PT, RZ, -R14, -R17 ;  /* 0x8000000eff0e7210 */ /* 0x000fe20007ffe811 */
[----:B------:R-:W-:Y:S01]  /*0dd0*/  IMAD.SHL.U32 R17, R12, 0x800, RZ ;  /* 0x000008000c117824 */ /* 0x000fe200078e00ff */
[----:B------:R-:W-:Y:S01]  /*0de0*/  CS2R R10, SRZ ;  /* 0x00000000000a7805 */ /* 0x000fe2000001ff00 */
[----:B------:R-:W-:Y:S01]  /*0df0*/  IMAD.MOV.U32 R19, RZ, RZ, RZ ;  /* 0x000000ffff137224 */ /* 0x000fe200078e00ff */
[----:B------:R-:W-:-:S07]  /*0e00*/  LOP3.LUT R25, R25, 0x80000000, RZ, 0xfc, !PT ;  /* 0x8000000019197812 */ /* 0x000fce00078efcff */
.L_x_26:
[----:B------:R-:W1:Y:S01]  /*0e10*/  LDC.64 R12, c[0x4][RZ] ;  /* 0x01000000ff0c7b82 */ /* 0x000e620000000a00 */
[----:B0-----:R-:W-:Y:S02]  /*0e20*/  R2UR UR6, R8 ;  /* 0x00000000080672ca */ /* 0x001fe400000e0000 */
[----:B------:R-:W-:Y:S01]  /*0e30*/  R2UR UR7, R9 ;  /* 0x00000000090772ca */ /* 0x000fe200000e0000 */
[----:B-1----:R-:W-:-:S12]  /*0e40*/  IMAD.WIDE R12, R15, 0x8, R12 ;  /* 0x000000080f0c7825 */ /* 0x002fd800078e020c */
[----:B------:R-:W2:Y:S01]  /*0e50*/  LDG.E.64.CONSTANT R12, desc[UR6][R12.64] ;  /* 0x000000060c0c7981 */ /* 0x000ea2000c1e9b00 */
[----:B------:R-:W-:Y:S02]  /*0e60*/  VIADD R14, R14, 0x1 ;  /* 0x000000010e0e7836 */ /* 0x000fe40000000000 */
[----:B------:R-:W-:Y:S02]  /*0e70*/  VIADD R15, R15, 0x1 ;  /* 0x000000010f0f7836 */ /* 0x000fe40000000000 */
[----:B--2---:R-:W-:-:S04]  /*0e80*/  IMAD.WIDE.U32 R10, P2, R12, R17, R10 ;  /* 0x000000110c0a7225 */ /* 0x004fc8000784000a */
[----:B------:R-:W-:Y:S02]  /*0e90*/  IMAD R27, R12, R25, RZ ;  /* 0x000000190c1b7224 */ /* 0x000fe400078e02ff */
[CC--:B------:R-:W-:Y:S02]  /*0ea0*/  IMAD R26, R13.reuse, R17.reuse, RZ ;  /* 0x000000110d1a7224 */ /* 0x0c0fe400078e02ff */
[----:B------:R-:W-:Y:S01]  /*0eb0*/  IMAD.HI.U32 R29, R13, R17, RZ ;  /* 0x000000110d1d7227 */ /* 0x000fe200078e00ff */
[----:B------:R-:W-:-:S03]  /*0ec0*/  IADD3 R11, P0, PT, R27, R11, RZ ;  /* 0x0000000b1b0b7210 */ /* 0x000fc60007f1e0ff */
[----:B------:R-:W-:Y:S01]  /*0ed0*/  IMAD R27, R19, 0x8, R1 ;  /* 0x00000008131b7824 */ /* 0x000fe200078e0201 */
[----:B------:R-:W-:Y:S01]  /*0ee0*/  IADD3 R11, P1, PT, R26, R11, RZ ;  /* 0x0000000b1a0b7210 */ /* 0x000fe20007f3e0ff */
[----:B------:R-:W-:-:S04]  /*0ef0*/  IMAD.HI.U32 R26, R12, R25, RZ ;  /* 0x000000190c1a7227 */ /* 0x000fc800078e00ff */
[----:B------:R-:W-:Y:S01]  /*0f00*/  IMAD.X R26, RZ, RZ, R26, P2 ;  /* 0x000000ffff1a7224 */ /* 0x000fe200010e061a */
[----:B------:R0:W-:Y:S01]  /*0f10*/  STL.64 [R27], R10 ;  /* 0x0000000a1b007387 */ /* 0x0001e20000100a00 */
[----:B------:R-:W-:-:S03]  /*0f20*/  IMAD.HI.U32 R12, R13, R25, RZ ;  /* 0x000000190d0c7227 */ /* 0x000fc600078e00ff */
[----:B------:R-:W-:Y:S01]  /*0f30*/  IADD3.X R26, P0, PT, R29, R26, RZ, P0, !PT ;  /* 0x0000001a1d1a7210 */ /* 0x000fe2000071e4ff */
[----:B------:R-:W-:Y:S02]  /*0f40*/  IMAD R13, R13, R25, RZ ;  /* 0x000000190d0d7224 */ /* 0x000fe400078e02ff */
[----:B------:R-:W-:Y:S02]  /*0f50*/  VIADD R19, R19, 0x1 ;  /* 0x0000000113137836 */ /* 0x000fe40000000000 */
[----:B------:R-:W-:Y:S01]  /*0f60*/  IMAD.X R12, RZ, RZ, R12, P0 ;  /* 0x000000ffff0c7224 */ /* 0x000fe200000e060c */
[----:B------:R-:W-:Y:S02]  /*0f70*/  ISETP.NE.AND P0, PT, R14, -0xf, PT ;  /* 0xfffffff10e00780c */ /* 0x000fe40003f05270 */
[----:B------:R-:W-:-:S05]  /*0f80*/  IADD3.X R26, P1, PT, R13, R26, RZ, P1, !PT ;  /* 0x0000001a0d1a7210 */ /* 0x000fca0000f3e4ff */
[----:B------:R-:W-:Y:S02]  /*0f90*/  IMAD.X R13, RZ, RZ, R12, P1 ;  /* 0x000000ffff0d7224 */ /* 0x000fe400008e060c */
[----:B0-----:R-:W-:Y:S02]  /*0fa0*/  IMAD.MOV.U32 R10, RZ, RZ, R26 ;  /* 0x000000ffff0a7224 */ /* 0x001fe400078e001a */
[----:B------:R-:W-:Y:S02]  /*0fb0*/  IMAD.MOV.U32 R11, RZ, RZ, R13 ;  /* 0x000000ffff0b7224 */ /* 0x000fe400078e000d */
[----:B------:R-:W-:Y:S05]  /*0fc0*/  @P0 BRA `(.L_x_26) ;  /* 0xfffffffc00900947 */ /* 0x000fea000383ffff */
[----:B------:R-:W-:Y:S05]  /*0fd0*/  BSYNC.RECONVERGENT B3 ;  /* 0x0000000000037941 */ /* 0x000fea0003800200 */
.L_x_25:
[----:B------:R-:W-:-:S05]  /*0fe0*/  LOP3.LUT R8, R16, 0x7ff, RZ, 0xc0, !PT ;  /* 0x000007ff10087812 */ /* 0x000fca00078ec0ff */
[----:B------:R-:W-:-:S05]  /*0ff0*/  VIADD R8, R8, 0xfffffc00 ;  /* 0xfffffc0008087836 */ /* 0x000fca0000000000 */
[----:B------:R-:W-:Y:S02]  /*1000*/  SHF.R.U32.HI R9, RZ, 0x6, R8 ;  /* 0x00000006ff097819 */ /* 0x000fe40000011608 */
[----:B------:R-:W-:Y:S02]  /*1010*/  ISETP.GE.U32.AND P0, PT, R8, 0x80, PT ;  /* 0x000000800800780c */ /* 0x000fe40003f06070 */
[----:B------:R-:W-:-:S04]  /*1020*/  IADD3 R9, PT, PT, -R9, 0x13, RZ ;  /* 0x0000001309097810 */ /* 0x000fc80007ffe1ff */
[----:B------:R-:W-:-:S07]  /*1030*/  SEL R15, R9, 0x12, P0 ;  /* 0x00000012090f7807 */ /* 0x000fce0000000000 */
.L_x_24:
[----:B------:R-:W-:Y:S05]  /*1040*/  BSYNC.RECONVERGENT B2 ;  /* 0x0000000000027941 */ /* 0x000fea0003800200 */
.L_x_23:
[C---:B------:R-:W-:Y:S02]  /*1050*/  LOP3.LUT R8, R16.reuse, 0x7ff, RZ, 0xc0, !PT ;  /* 0x000007ff10087812 */ /* 0x040fe400078ec0ff */
[----:B------:R-:W-:-:S03]  /*1060*/  LOP3.LUT P0, R25, R16, 0x3f, RZ, 0xc0, !PT ;  /* 0x0000003f10197812 */ /* 0x000fc6000780c0ff */
[----:B------:R-:W-:-:S05]  /*1070*/  VIADD R8, R8, 0xfffffc00 ;  /* 0xfffffc0008087836 */ /* 0x000fca0000000000 */
[----:B------:R-:W-:-:S05]  /*1080*/  SHF.R.U32.HI R8, RZ, 0x6, R8 ;  /* 0x00000006ff087819 */ /* 0x000fca0000011608 */
[----:B------:R-:W-:-:S04]  /*1090*/  IMAD.IADD R8, R8, 0x1, R15 ;  /* 0x0000000108087824 */ /* 0x000fc800078e020f */
[----:B------:R-:W-:-:S05]  /*10a0*/  IMAD.U32 R29, R8, 0x8, R1 ;  /* 0x00000008081d7824 */ /* 0x000fca00078e0001 */
[----:B------:R0:W-:Y:S04]  /*10b0*/  STL.64 [R29+-0x78], R10 ;  /* 0xffff880a1d007387 */ /* 0x0001e80000100a00 */
[----:B------:R-:W2:Y:S04]  /*10c0*/  @P0 LDL.64 R26, [R1+0x8] ;  /* 0x00000800011a0983 */ /* 0x000ea80000100a00 */
[----:B------:R-:W3:Y:S04]  /*10d0*/  LDL.64 R12, [R1+0x10] ;  /* 0x00001000010c7983 */ /* 0x000ee80000100a00 */
[----:B------:R-:W4:Y:S01]  /*10e0*/  LDL.64 R8, [R1+0x18] ;  /* 0x0000180001087983 */ /* 0x000f220000100a00 */
[----:B------:R-:W-:Y:S01]  /*10f0*/  @P0 LOP3.LUT R15, R25, 0x3f, RZ, 0x3c, !PT ;  /* 0x0000003f190f0812 */ /* 0x000fe200078e3cff */
[----:B------:R-:W-:Y:S01]  /*1100*/  BSSY.RECONVERGENT B2, `(.L_x_27) ;  /* 0x0000034000027945 */ /* 0x000fe20003800200 */
[----:B--2---:R-:W-:-:S02]  /*1110*/  @P0 SHF.R.U64 R16, R26, 0x1, R27 ;  /* 0x000000011a100819 */ /* 0x004fc4000000121b */
[----:B------:R-:W-:Y:S02]  /*1120*/  @P0 SHF.R.U32.HI R26, RZ, 0x1, R27 ;  /* 0x00000001ff1a0819 */ /* 0x000fe4000001161b */
[----:B---3--:R-:W-:Y:S02]  /*1130*/  @P0 SHF.L.U32 R17, R12, R25, RZ ;  /* 0x000000190c110219 */ /* 0x008fe400000006ff */
[----:B0-----:R-:W-:Y:S02]  /*1140*/  @P0 SHF.R.U64 R10, R16, R15, R26 ;  /* 0x0000000f100a0219 */ /* 0x001fe4000000121a */
[--C-:B------:R-:W-:Y:S02]  /*1150*/  @P0 SHF.R.U32.HI R14, RZ, 0x1, R13.reuse ;  /* 0x00000001ff0e0819 */ /* 0x100fe4000001160d */
[C-C-:B------:R-:W-:Y:S02]  /*1160*/  @P0 SHF.R.U64 R19, R12.reuse, 0x1, R13.reuse ;  /* 0x000000010c130819 */ /* 0x140fe4000000120d */
[----:B------:R-:W-:-:S02]  /*1170*/  @P0 SHF.L.U64.HI R28, R12, R25, R13 ;  /* 0x000000190c1c0219 */ /* 0x000fc4000001020d */
[----:B------:R-:W-:Y:S02]  /*1180*/  @P0 SHF.R.U32.HI R11, RZ, R15, R26 ;  /* 0x0000000fff0b0219 */ /* 0x000fe4000001161a */
[----:B------:R-:W-:Y:S02]  /*1190*/  @P0 LOP3.LUT R12, R17, R10, RZ, 0xfc, !PT ;  /* 0x0000000a110c0212 */ /* 0x000fe400078efcff */
[----:B----4-:R-:W-:Y:S02]  /*11a0*/  @P0 SHF.L.U32 R16, R8, R25, RZ ;  /* 0x0000001908100219 */ /* 0x010fe400000006ff */
[----:B------:R-:W-:Y:S01]  /*11b0*/  @P0 SHF.R.U64 R19, R19, R15, R14 ;  /* 0x0000000f13130219 */ /* 0x000fe2000000120e */
[----:B------:R-:W-:Y:S01]  /*11c0*/  IMAD.SHL.U32 R10, R12, 0x4, RZ ;  /* 0x000000040c0a7824 */ /* 0x000fe200078e00ff */
[----:B------:R-:W-:Y:S02]  /*11d0*/  @P0 LOP3.LUT R13, R28, R11, RZ, 0xfc, !PT ;  /* 0x0000000b1c0d0212 */ /* 0x000fe400078efcff */
[----:B------:R-:W-:-:S02]  /*11e0*/  @P0 SHF.L.U64.HI R25, R8, R25, R9 ;  /* 0x0000001908190219 */ /* 0x000fc40000010209 */
[----:B------:R-:W-:Y:S02]  /*11f0*/  @P0 SHF.R.U32.HI R14, RZ, R15, R14 ;  /* 0x0000000fff0e0219 */ /* 0x000fe4000001160e */
[----:B------:R-:W-:Y:S02]  /*1200*/  @P0 LOP3.LUT R8, R16, R19, RZ, 0xfc, !PT ;  /* 0x0000001310080212 */ /* 0x000fe400078efcff */
[----:B------:R-:W-:Y:S02]  /*1210*/  SHF.L.U64.HI R11, R12, 0x2, R13 ;  /* 0x000000020c0b7819 */ /* 0x000fe4000001020d */
[----:B------:R-:W-:Y:S02]  /*1220*/  @P0 LOP3.LUT R9, R25, R14, RZ, 0xfc, !PT ;  /* 0x0000000e19090212 */ /* 0x000fe400078efcff */
[----:B------:R-:W-:Y:S02]  /*1230*/  SHF.L.W.U32.HI R16, R13, 0x2, R8 ;  /* 0x000000020d107819 */ /* 0x000fe40000010e08 */
[----:B------:R-:W-:-:S02]  /*1240*/  IADD3 RZ, P0, PT, RZ, -R10, RZ ;  /* 0x8000000affff7210 */ /* 0x000fc40007f1e0ff */
[----:B------:R-:W-:Y:S02]  /*1250*/  LOP3.LUT R12, RZ, R11, RZ, 0x33, !PT ;  /* 0x0000000bff0c7212 */ /* 0x000fe400078e33ff */
[----:B------:R-:W-:Y:S02]  /*1260*/  SHF.L.W.U32.HI R8, R8, 0x2, R9 ;  /* 0x0000000208087819 */ /* 0x000fe40000010e09 */
[----:B------:R-:W-:Y:S02]  /*1270*/  LOP3.LUT R13, RZ, R16, RZ, 0x33, !PT ;  /* 0x00000010ff0d7212 */ /* 0x000fe400078e33ff */
[----:B------:R-:W-:Y:S02]  /*1280*/  IADD3.X R14, P0, PT, RZ, R12, RZ, P0, !PT ;  /* 0x0000000cff0e7210 */ /* 0x000fe4000071e4ff */
[----:B------:R-:W-:Y:S02]  /*1290*/  LOP3.LUT R12, RZ, R8, RZ, 0x33, !PT ;  /* 0x00000008ff0c7212 */ /* 0x000fe400078e33ff */
[----:B------:R-:W-:-:S02]  /*12a0*/  IADD3.X R15, P1, PT, RZ, R13, RZ, P0, !PT ;  /* 0x0000000dff0f7210 */ /* 0x000fc4000073e4ff */
[----:B------:R-:W-:-:S03]  /*12b0*/  ISETP.GT.U32.AND P2, PT, R16, -0x1, PT ;  /* 0xffffffff1000780c */ /* 0x000fc60003f44070 */
[----:B------:R-:W-:Y:S01]  /*12c0*/  IMAD.X R13, RZ, RZ, R12, P1 ;  /* 0x000000ffff0d7224 */ /* 0x000fe200008e060c */
[----:B------:R-:W-:-:S04]  /*12d0*/  ISETP.GT.AND.EX P0, PT, R8, -0x1, PT, P2 ;  /* 0xffffffff0800780c */ /* 0x000fc80003f04320 */
[----:B------:R-:W-:Y:S02]  /*12e0*/  SEL R13, R8, R13, P0 ;  /* 0x0000000d080d7207 */ /* 0x000fe40000000000 */
[----:B------:R-:W-:Y:S02]  /*12f0*/  SEL R16, R16, R15, P0 ;  /* 0x0000000f10107207 */ /* 0x000fe40000000000 */
[----:B------:R-:W-:-:S04]  /*1300*/  ISETP.NE.U32.AND P1, PT, R13, RZ, PT ;  /* 0x000000ff0d00720c */ /* 0x000fc80003f25070 */
[----:B------:R-:W-:Y:S01]  /*1310*/  SEL R15, R16, R13, !P1 ;  /* 0x0000000d100f7207 */ /* 0x000fe20004800000 */
[----:B------:R-:W-:-:S05]  /*1320*/  @!P0 IMAD.MOV R10, RZ, RZ, -R10 ;  /* 0x000000ffff0a8224 */ /* 0x000fca00078e0a0a */
[----:B------:R-:W0:Y:S02]  /*1330*/  FLO.U32 R15, R15 ;  /* 0x0000000f000f7300 */ /* 0x000e2400000e0000 */
[C---:B0-----:R-:W-:Y:S02]  /*1340*/  IADD3 R17, PT, PT, -R15.reuse, 0x1f, RZ ;  /* 0x0000001f0f117810 */ /* 0x041fe40007ffe1ff */
[----:B------:R-:W-:-:S03]  /*1350*/  IADD3 R12, PT, PT, -R15, 0x3f, RZ ;  /* 0x0000003f0f0c7810 */ /* 0x000fc60007ffe1ff */
[----:B------:R-:W-:Y:S01]  /*1360*/  @P1 IMAD.MOV R12, RZ, RZ, R17 ;  /* 0x000000ffff0c1224 */ /* 0x000fe200078e0211 */
[----:B------:R-:W-:-:S04]  /*1370*/  SEL R17, R11, R14, P0 ;  /* 0x0000000e0b117207 */ /* 0x000fc80000000000 */
[----:B------:R-:W-:-:S13]  /*1380*/  ISETP.NE.AND P1, PT, R12, RZ, PT ;  /* 0x000000ff0c00720c */ /* 0x000fda0003f25270 */
[----:B------:R-:W-:Y:S05]  /*1390*/  @!P1 BRA `(.L_x_28) ;  /* 0x0000000000289947 */ /* 0x000fea0003800000 */
[----:B------:R-:W-:Y:S02]  /*13a0*/  LOP3.LUT R11, R12, 0x3f, RZ, 0xc0, !PT ;  /* 0x0000003f0c0b7812 */ /* 0x000fe400078ec0ff */
[--C-:B------:R-:W-:Y:S02]  /*13b0*/  SHF.R.U64 R15, R10, 0x1, R17.reuse ;  /* 0x000000010a0f7819 */ /* 0x100fe40000001211 */
[----:B------:R-:W-:Y:S02]  /*13c0*/  SHF.R.U32.HI R17, RZ, 0x1, R17 ;  /* 0x00000001ff117819 */ /* 0x000fe40000011611 */
[----:B------:R-:W-:Y:S02]  /*13d0*/  LOP3.LUT R10, R12, 0x3f, RZ, 0xc, !PT ;  /* 0x0000003f0c0a7812 */ /* 0x000fe400078e0cff */
[CC--:B------:R-:W-:Y:S02]  /*13e0*/  SHF.L.U64.HI R13, R16.reuse, R11.reuse, R13 ;  /* 0x0000000b100d7219 */ /* 0x0c0fe4000001020d */
[----:B------:R-:W-:-:S02]  /*13f0*/  SHF.L.U32 R11, R16, R11, RZ ;  /* 0x0000000b100b7219 */ /* 0x000fc400000006ff */
[-CC-:B------:R-:W-:Y:S02]  /*1400*/  SHF.R.U64 R16, R15, R10.reuse, R17.reuse ;  /* 0x0000000a0f107219 */ /* 0x180fe40000001211 */
[----:B------:R-:W-:Y:S02]  /*1410*/  SHF.R.U32.HI R10, RZ, R10, R17 ;  /* 0x0000000aff0a7219 */ /* 0x000fe40000011611 */
[----:B------:R-:W-:Y:S02]  /*1420*/  LOP3.LUT R16, R11, R16, RZ, 0xfc, !PT ;  /* 0x000000100b107212 */ /* 0x000fe400078efcff */
[----:B------:R-:W-:-:S07]  /*1430*/  LOP3.LUT R13, R13, R10, RZ, 0xfc, !PT ;  /* 0x0000000a0d0d7212 */ /* 0x000fce00078efcff */
.L_x_28:
[----:B------:R-:W-:Y:S05]  /*1440*/  BSYNC.RECONVERGENT B2 ;  /* 0x0000000000027941 */ /* 0x000fea0003800200 */
.L_x_27:
[----:B------:R-:W-:-:S04]  /*1450*/  IMAD.WIDE.U32 R14, R16, 0x2168c235, RZ ;  /* 0x2168c235100e7825 */ /* 0x000fc800078e00ff */
[----:B------:R-:W-:Y:S01]  /*1460*/  IMAD.MOV.U32 R10, RZ, RZ, R15 ;  /* 0x000000ffff0a7224 */ /* 0x000fe200078e000f */
[----:B------:R-:W-:Y:S01]  /*1470*/  IADD3 RZ, P1, PT, R14, R14, RZ ;  /* 0x0000000e0eff7210 */ /* 0x000fe20007f3e0ff */
[----:B------:R-:W-:Y:S02]  /*1480*/  IMAD.MOV.U32 R11, RZ, RZ, RZ ;  /* 0x000000ffff0b7224 */ /* 0x000fe400078e00ff */
[----:B------:R-:W-:-:S04]  /*1490*/  IMAD.HI.U32 R15, R13, -0x36f0255e, RZ ;  /* 0xc90fdaa20d0f7827 */ /* 0x000fc800078e00ff */
[----:B------:R-:W-:-:S04]  /*14a0*/  IMAD.WIDE.U32 R10, R16, -0x36f0255e, R10 ;  /* 0xc90fdaa2100a7825 */ /* 0x000fc800078e000a */
[C---:B------:R-:W-:Y:S02]  /*14b0*/  IMAD R17, R13.reuse, -0x36f0255e, RZ ;  /* 0xc90fdaa20d117824 */ /* 0x040fe400078e02ff */
[----:B------:R-:W-:-:S04]  /*14c0*/  IMAD.WIDE.U32 R10, P2, R13, 0x2168c235, R10 ;  /* 0x2168c2350d0a7825 */ /* 0x000fc8000784000a */
[----:B------:R-:W-:Y:S01]  /*14d0*/  IMAD.X R13, RZ, RZ, R15, P2 ;  /* 0x000000ffff0d7224 */ /* 0x000fe200010e060f */
[----:B------:R-:W-:Y:S02]  /*14e0*/  IADD3 R11, P2, PT, R17, R11, RZ ;  /* 0x0000000b110b7210 */ /* 0x000fe40007f5e0ff */
[----:B------:R-:W-:Y:S02]  /*14f0*/  IADD3.X RZ, P1, PT, R10, R10, RZ, P1, !PT ;  /* 0x0000000a0aff7210 */ /* 0x000fe40000f3e4ff */
[C---:B------:R-:W-:Y:S01]  /*1500*/  ISETP.GT.U32.AND P3, PT, R11.reuse, RZ, PT ;  /* 0x000000ff0b00720c */ /* 0x040fe20003f64070 */
[----:B------:R-:W-:Y:S01]  /*1510*/  IMAD.X R13, RZ, RZ, R13, P2 ;  /* 0x000000ffff0d7224 */ /* 0x000fe200010e060d */
[----:B------:R-:W-:-:S04]  /*1520*/  IADD3.X R10, P2, PT, R11, R11, RZ, P1, !PT ;  /* 0x0000000b0b0a7210 */ /* 0x000fc80000f5e4ff */
[C---:B------:R-:W-:Y:S01]  /*1530*/  ISETP.GT.AND.EX P1, PT, R13.reuse, RZ, PT, P3 ;  /* 0x000000ff0d00720c */ /* 0x040fe20003f24330 */
[----:B------:R-:W-:-:S03]  /*1540*/  IMAD.X R14, R13, 0x1, R13, P2 ;  /* 0x000000010d0e7824 */ /* 0x000fc600010e060d */
[----:B------:R-:W-:Y:S02]  /*1550*/  SEL R11, R10, R11, P1 ;  /* 0x0000000b0a0b7207 */ /* 0x000fe40000800000 */
[----:B------:R-:W-:Y:S02]  /*1560*/  SEL R14, R14, R13, P1 ;  /* 0x0000000d0e0e7207 */ /* 0x000fe40000800000 */
[----:B------:R-:W-:Y:S02]  /*1570*/  IADD3 R11, P2, PT, R11, 0x1, RZ ;  /* 0x000000010b0b7810 */ /* 0x000fe40007f5e0ff */
[----:B------:R-:W-:Y:S02]  /*1580*/  SEL R13, RZ, 0xffffffff, !P1 ;  /* 0xffffffffff0d7807 */ /* 0x000fe40004800000 */
[----:B------:R-:W-:Y:S01]  /*1590*/  LOP3.LUT P1, R10, R18, 0x80000000, RZ, 0xc0, !PT ;  /* 0x80000000120a7812 */ /* 0x000fe2000782c0ff */
[----:B------:R-:W-:Y:S02]  /*15a0*/  IMAD.X R14, RZ, RZ, R14, P2 ;  /* 0x000000ffff0e7224 */ /* 0x000fe400010e060e */
[----:B------:R-:W-:Y:S01]  /*15b0*/  IMAD.IADD R13, R13, 0x1, -R12 ;  /* 0x000000010d0d7824 */ /* 0x000fe200078e0a0c */
[----:B------:R-:W-:-:S02]  /*15c0*/  @!P0 LOP3.LUT R10, R10, 0x80000000, RZ, 0x3c, !PT ;  /* 0x800000000a0a8812 */ /* 0x000fc400078e3cff */
[----:B------:R-:W-:-:S04]  /*15d0*/  SHF.R.U64 R11, R11, 0xa, R14 ;  /* 0x0000000a0b0b7819 */ /* 0x000fc8000000120e */
[----:B------:R-:W-:-:S04]  /*15e0*/  IADD3 R11, P2, PT, R11, 0x1, RZ ;  /* 0x000000010b0b7810 */ /* 0x000fc80007f5e0ff */
[----:B------:R-:W-:-:S04]  /*15f0*/  LEA.HI.X R14, R14, RZ, RZ, 0x16, P2 ;  /* 0x000000ff0e0e7211 */ /* 0x000fc800010fb4ff */
[--C-:B------:R-:W-:Y:S02]  /*1600*/  SHF.R.U64 R12, R11, 0x1, R14.reuse ;  /* 0x000000010b0c7819 */ /* 0x100fe4000000120e */
[----:B------:R-:W-:Y:S01]  /*1610*/  SHF.R.U32.HI R11, RZ, 0x1e, R9 ;  /* 0x0000001eff0b7819 */ /* 0x000fe20000011609 */
[----:B------:R-:W-:Y:S01]  /*1620*/  IMAD.SHL.U32 R9, R13, 0x100000, RZ ;  /* 0x001000000d097824 */ /* 0x000fe200078e00ff */
[----:B------:R-:W-:Y:S02]  /*1630*/  SHF.R.U32.HI R14, RZ, 0x1, R14 ;  /* 0x00000001ff0e7819 */ /* 0x000fe4000001160e */
[----:B------:R-:W-:Y:S02]  /*1640*/  IADD3 R12, P2, P3, RZ, RZ, R12 ;  /* 0x000000ffff0c7210 */ /* 0x000fe40007b5e00c */
[----:B------:R-:W-:Y:S02]  /*1650*/  LEA.HI R8, R8, R11, RZ, 0x1 ;  /* 0x0000000b08087211 */ /* 0x000fe400078f08ff */
[----:B------:R-:W-:-:S03]  /*1660*/  IADD3.X R9, PT, PT, R9, 0x3fe00000, R14, P2, P3 ;  /* 0x3fe0000009097810 */ /* 0x000fc600017e640e */
[----:B------:R-:W-:Y:S01]  /*1670*/  @P1 IMAD.MOV R8, RZ, RZ, -R8 ;  /* 0x000000ffff081224 */ /* 0x000fe200078e0a08 */
[----:B------:R-:W-:-:S07]  /*1680*/  LOP3.LUT R13, R9, R10, RZ, 0xfc, !PT ;  /* 0x0000000a090d7212 */ /* 0x000fce00078efcff */
.L_x_22:
[----:B------:R-:W-:-:S04]  /*1690*/  IMAD.MOV.U32 R25, RZ, RZ, 0x0 ;  /* 0x00000000ff197424 */ /* 0x000fc800078e00ff */
[----:B------:R-:W-:Y:S05]  /*16a0*/  RET.REL.NODEC R24 `(_Z16llg_quat_apply_2iiiPdS_S_S_S_S_S_dd) ;  /* 0xffffffe818547950 */ /* 0x000fea0003c3ffff */
.L_x_29:
        /* <DEDUP_REMOVED lines=13> */
.L_x_49:


//--------------------- .text._Z16llg_quat_apply_1iiidPdS_S_S_S_S_S_S_S_S_ --------------------------
	.section	.text._Z16llg_quat_apply_1iiidPdS_S_S_S_S_S_S_S_S_,"ax",@progbits
	.align	128
        .global         _Z16llg_quat_apply_1iiidPdS_S_S_S_S_S_S_S_S_
        .type           _Z16llg_quat_apply_1iiidPdS_S_S_S_S_S_S_S_S_,@function
        .size           _Z16llg_quat_apply_1iiidPdS_S_S_S_S_S_S_S_S_,(.L_x_51 - _Z16llg_quat_apply_1iiidPdS_S_S_S_S_S_S_S_S_)
        .other          _Z16llg_quat_apply_1iiidPdS_S_S_S_S_S_S_S_S_,@"STO_CUDA_ENTRY STV_DEFAULT"
_Z16llg_quat_apply_1iiidPdS_S_S_S_S_S_S_S_S_:
.text._Z16llg_quat_apply_1iiidPdS_S_S_S_S_S_S_S_S_:
        /* <DEDUP_REMOVED lines=24> */
[----:B------:R-:W3:Y:S08]  /*0180*/  LDC.64 R2, c[0x0][0x3a0] ;  /* 0x0000e800ff027b82 */ /* 0x000ef00000000a00 */
[----:B------:R-:W4:Y:S01]  /*0190*/  LDC.64 R16, c[0x0][0x3c0] ;  /* 0x0000f000ff107b82 */ /* 0x000f220000000a00 */
[----:B0-----:R-:W-:-:S05]  /*01a0*/  IMAD.WIDE R6, R0, 0x8, R6 ;  /* 0x0000000800067825 */ /* 0x001fca00078e0206 */
[----:B-1----:R-:W5:Y:S01]  /*01b0*/  LDG.E.64 R10, desc[UR4][R6.64] ;  /* 0x00000004060a7981 */ /* 0x002f62000c1e1b00 */
[C---:B--2---:R-:W-:Y:S01]  /*01c0*/  IMAD.WIDE R18, R0.reuse, 0x8, R18 ;  /* 0x0000000800127825 */ /* 0x044fe200078e0212 */
[----:B------:R-:W0:Y:S04]  /*01d0*/  LDC.64 R14, c[0x0][0x3c8] ;  /* 0x0000f200ff0e7b82 */ /* 0x000e280000000a00 */
[----:B------:R-:W5:Y:S01]  /*01e0*/  LDG.E.64 R12, desc[UR4][R18.64] ;  /* 0x00000004120c7981 */ /* 0x000f62000c1e1b00 */
[----:B---3--:R-:W-:-:S03]  /*01f0*/  IMAD.WIDE R2, R0, 0x8, R2 ;  /* 0x0000000800027825 */ /* 0x008fc600078e0202 */
[----:B------:R-:W1:Y:S02]  /*0200*/  LDC.64 R20, c[0x0][0x398] ;  /* 0x0000e600ff147b82 */ /* 0x000e640000000a00 */
[----:B------:R-:W2:Y:S01]  /*0210*/  LDG.E.64 R4, desc[UR4][R2.64] ;  /* 0x0000000402047981 */ /* 0x000ea2000c1e1b00 */
[----:B----4-:R-:W-:-:S05]  /*0220*/  IMAD.WIDE R16, R0, 0x8, R16 ;  /* 0x0000000800107825 */ /* 0x010fca00078e0210 */
[----:B------:R-:W3:Y:S01]  /*0230*/  LDC.64 R26, c[0x0][0x3b0] ;  /* 0x0000ec00ff1a7b82 */ /* 0x000ee20000000a00 */
[----:B------:R-:W2:Y:S01]  /*0240*/  LDG.E.64 R8, desc[UR4][R16.64] ;  /* 0x0000000410087981 */ /* 0x000ea2000c1e1b00 */
[----:B0-----:R-:W-:-:S06]  /*0250*/  IMAD.WIDE R14, R0, 0x8, R14 ;  /* 0x00000008000e7825 */ /* 0x001fcc00078e020e */
[----:B------:R-:W0:Y:S01]  /*0260*/  LDC.64 R28, c[0x0][0x3d8] ;  /* 0x0000f600ff1c7b82 */ /* 0x000e220000000a00 */
[----:B-1----:R-:W-:Y:S01]  /*0270*/  IMAD.WIDE R20, R0, 0x8, R20 ;  /* 0x0000000800147825 */ /* 0x002fe200078e0214 */
[----:B-----5:R-:W-:-:S03]  /*0280*/  DMUL R10, R10, R12 ;  /* 0x0000000c0a0a7228 */ /* 0x020fc60000000000 */
[----:B---3--:R-:W-:-:S03]  /*0290*/  IMAD.WIDE R12, R0, 0x8, R26 ;  /* 0x00000008000c7825 */ /* 0x008fc600078e021a */
[----:B------:R-:W1:Y:S02]  /*02a0*/  LDC.64 R26, c[0x0][0x3d0] ;  /* 0x0000f400ff1a7b82 */ /* 0x000e640000000a00 */
[----:B--2---:R-:W-:-:S07]  /*02b0*/  DFMA R4, R4, R8, -R10 ;  /* 0x000000080404722b */ /* 0x004fce000000080a */
[----:B------:R2:W-:Y:S04]  /*02c0*/  STG.E.64 desc[UR4][R14.64], R4 ;  /* 0x000000040e007986 */ /* 0x0005e8000c101b04 */
[----:B------:R-:W3:Y:S04]  /*02d0*/  LDG.E.64 R24, desc[UR4][R16.64] ;  /* 0x0000000410187981 */ /* 0x000ee8000c1e1b00 */
[----:B------:R-:W3:Y:S04]  /*02e0*/  LDG.E.64 R22, desc[UR4][R20.64] ;  /* 0x0000000414167981 */ /* 0x000ee8000c1e1b00 */
[----:B------:R-:W4:Y:S04]  /*02f0*/  LDG.E.64 R8, desc[UR4][R6.64] ;  /* 0x0000000406087981 */ /* 0x000f28000c1e1b00 */
[----:B------:R-:W4:Y:S01]  /*0300*/  LDG.E.64 R10, desc[UR4][R12.64] ;  /* 0x000000040c0a7981 */ /* 0x000f22000c1e1b00 */
[----:B---3--:R-:W-:-:S08]  /*0310*/  DMUL R22, R22, R24 ;  /* 0x0000001816167228 */ /* 0x008fd00000000000 */
[----:B----4-:R-:W-:Y:S01]  /*0320*/  DFMA R22, R8, R10, -R22 ;  /* 0x0000000a0816722b */ /* 0x010fe20000000816 */
[----:B-1----:R-:W-:-:S06]  /*0330*/  IMAD.WIDE R10, R0, 0x8, R26 ;  /* 0x00000008000a7825 */ /* 0x002fcc00078e021a */
[----:B------:R-:W-:Y:S04]  /*0340*/  STG.E.64 desc[UR4][R10.64], R22 ;  /* 0x000000160a007986 */ /* 0x000fe8000c101b04 */
[----:B------:R-:W3:Y:S04]  /*0350*/  LDG.E.64 R24, desc[UR4][R2.64] ;  /* 0x0000000402187981 */ /* 0x000ee8000c1e1b00 */
[----:B------:R-:W3:Y:S04]  /*0360*/  LDG.E.64 R26, desc[UR4][R12.64] ;  /* 0x000000040c1a7981 */ /* 0x000ee8000c1e1b00 */
[----:B--2---:R-:W2:Y:S04]  /*0370*/  LDG.E.64 R4, desc[UR4][R20.64] ;  /* 0x0000000414047981 */ /* 0x004ea8000c1e1b00 */
[----:B------:R-:W2:Y:S01]  /*0380*/  LDG.E.64 R8, desc[UR4][R18.64] ;  /* 0x0000000412087981 */ /* 0x000ea2000c1e1b00 */
[----:B---3--:R-:W-:-:S08]  /*0390*/  DMUL R24, R24, R26 ;  /* 0x0000001a18187228 */ /* 0x008fd00000000000 */
[----:B--2---:R-:W-:Y:S01]  /*03a0*/  DFMA R24, R4, R8, -R24 ;  /* 0x000000080418722b */ /* 0x004fe20000000818 */
[----:B0-----:R-:W-:-:S06]  /*03b0*/  IMAD.WIDE R8, R0, 0x8, R28 ;  /* 0x0000000800087825 */ /* 0x001fcc00078e021c */
[----:B------:R0:W-:Y:S04]  /*03c0*/  STG.E.64 desc[UR4][R8.64], R24 ;  /* 0x0000001808007986 */ /* 0x0001e8000c101b04 */
[----:B------:R-:W2:Y:S04]  /*03d0*/  LDG.E.64 R26, desc[UR4][R2.64] ;  /* 0x00000004021a7981 */ /* 0x000ea8000c1e1b00 */
[----:B------:R-:W3:Y:S04]  /*03e0*/  LDG.E.64 R4, desc[UR4][R20.64] ;  /* 0x0000000414047981 */ /* 0x000ee8000c1e1b00 */
[----:B------:R-:W4:Y:S01]  /*03f0*/  LDG.E.64 R6, desc[UR4][R6.64] ;  /* 0x0000000406067981 */ /* 0x000f22000c1e1b00 */
[----:B0-----:R-:W-:-:S02]  /*0400*/  IMAD.MOV.U32 R24, RZ, RZ, 0x0 ;  /* 0x00000000ff187424 */ /* 0x001fc400078e00ff */
[----:B------:R-:W-:Y:S01]  /*0410*/  IMAD.MOV.U32 R25, RZ, RZ, 0x3fd80000 ;  /* 0x3fd80000ff197424 */ /* 0x000fe200078e00ff */
[----:B------:R-:W-:Y:S01]  /*0420*/  BSSY.RECONVERGENT B0, `(.L_x_30) ;  /* 0x000001a000007945 */ /* 0x000fe20003800200 */
[----:B--2---:R-:W-:-:S08]  /*0430*/  DMUL R26, R26, R26 ;  /* 0x0000001a1a1a7228 */ /* 0x004fd00000000000 */
[----:B---3--:R-:W-:-:S08]  /*0440*/  DFMA R4, R4, R4, R26 ;  /* 0x000000040404722b */ /* 0x008fd0000000001a */
[----:B----4-:R-:W-:-:S06]  /*0450*/  DFMA R4, R6, R6, R4 ;  /* 0x000000060604722b */ /* 0x010fcc0000000004 */
[----:B------:R-:W0:Y:S04]  /*0460*/  MUFU.RSQ64H R23, R5 ;  /* 0x0000000500177308 */ /* 0x000e280000001c00 */
[----:B------:R-:W-:-:S06]  /*0470*/  VIADD R22, R5, 0xfcb00000 ;  /* 0xfcb0000005167836 */ /* 0x000fcc0000000000 */
[----:B0-----:R-:W-:-:S08]  /*0480*/  DMUL R26, R22, R22 ;  /* 0x00000016161a7228 */ /* 0x001fd00000000000 */
[----:B------:R-:W-:-:S08]  /*0490*/  DFMA R26, R4, -R26, 1 ;  /* 0x3ff00000041a742b */ /* 0x000fd0000000081a */
[----:B------:R-:W-:Y:S02]  /*04a0*/  DFMA R2, R26, R24, 0.5 ;  /* 0x3fe000001a02742b */ /* 0x000fe40000000018 */
[----:B------:R-:W-:-:S08]  /*04b0*/  DMUL R26, R22, R26 ;  /* 0x0000001a161a7228 */ /* 0x000fd00000000000 */
[----:B------:R-:W-:Y:S01]  /*04c0*/  DFMA R26, R2, R26, R22 ;  /* 0x0000001a021a722b */ /* 0x000fe20000000016 */
[----:B------:R-:W-:-:S07]  /*04d0*/  ISETP.GE.U32.AND P0, PT, R22, 0x7ca00000, PT ;  /* 0x7ca000001600780c */ /* 0x000fce0003f06070 */
[----:B------:R-:W-:Y:S02]  /*04e0*/  DMUL R24, R4, R26 ;  /* 0x0000001a04187228 */ /* 0x000fe40000000000 */
[----:B------:R-:W-:Y:S02]  /*04f0*/  VIADD R3, R27, 0xfff00000 ;  /* 0xfff000001b037836 */ /* 0x000fe40000000000 */
[----:B------:R-:W-:-:S04]  /*0500*/  IMAD.MOV.U32 R2, RZ, RZ, R26 ;  /* 0x000000ffff027224 */ /* 0x000fc800078e001a */
[----:B------:R-:W-:-:S08]  /*0510*/  DFMA R20, R24, -R24, R4 ;  /* 0x800000181814722b */ /* 0x000fd00000000004 */
[----:B------:R-:W-:Y:S01]  /*0520*/  DFMA R6, R20, R2, R24 ;  /* 0x000000021406722b */ /* 0x000fe20000000018 */
[----:B------:R-:W-:Y:S10]  /*0530*/  @!P0 BRA `(.L_x_31) ;  /* 0x0000000000208947 */ /* 0x000ff40003800000 */
[----:B------:R-:W-:Y:S01]  /*0540*/  IMAD.MOV.U32 R7, RZ, RZ, R21 ;  /* 0x000000ffff077224 */ /* 0x000fe200078e0015 */
[----:B------:R-:W-:Y:S01]  /*0550*/  MOV R2, R26 ;  /* 0x0000001a00027202 */ /* 0x000fe20000000f00 */
[----:B------:R-:W-:Y:S01]  /*0560*/  IMAD.MOV.U32 R6, RZ, RZ, R20 ;  /* 0x000000ffff067224 */ /* 0x000fe200078e0014 */
[----:B------:R-:W-:Y:S01]  /*0570*/  MOV R20, 0x5c0 ;  /* 0x000005c000147802 */ /* 0x000fe20000000f00 */
[----:B------:R-:W-:Y:S02]  /*0580*/  IMAD.MOV.U32 R21, RZ, RZ, R22 ;  /* 0x000000ffff157224 */ /* 0x000fe400078e0016 */
[----:B------:R-:W-:Y:S02]  /*0590*/  IMAD.MOV.U32 R22, RZ, RZ, R4 ;  /* 0x000000ffff167224 */ /* 0x000fe400078e0004 */
[----:B------:R-:W-:-:S07]  /*05a0*/  IMAD.MOV.U32 R23, RZ, RZ, R5 ;  /* 0x000000ffff177224 */ /* 0x000fce00078e0005 */
[----:B------:R-:W-:Y:S05]  /*05b0*/  CALL.REL.NOINC `($__internal_3_$__cuda_sm20_dsqrt_rn_f64_mediumpath_v1) ;  /* 0x0000000800d07944 */ /* 0x000fea0003c00000 */
.L_x_31:
[----:B------:R-:W-:Y:S05]  /*05c0*/  BSYNC.RECONVERGENT B0 ;  /* 0x0000000000007941 */ /* 0x000fea0003800200 */
.L_x_30:
[----:B------:R-:W0:Y:S01]  /*05d0*/  MUFU.RCP64H R3, R7 ;  /* 0x0000000700037308 */ /* 0x000e220000001800 */
[----:B------:R-:W-:Y:S01]  /*05e0*/  MOV R2, 0x1 ;  /* 0x0000000100027802 */ /* 0x000fe20000000f00 */
[----:B------:R-:W1:Y:S01]  /*05f0*/  LDCU.64 UR6, c[0x0][0x390] ;  /* 0x00007200ff0677ac */ /* 0x000e620008000a00 */
[----:B------:R-:W2:Y:S01]  /*0600*/  LDC R26, c[0x0][0x394] ;  /* 0x0000e500ff1a7b82 */ /* 0x000ea20000000800 */
[----:B------:R-:W-:Y:S01]  /*0610*/  BSSY.RECONVERGENT B0, `(.L_x_32) ;  /* 0x0000014000007945 */ /* 0x000fe20003800200 */
[----:B------:R-:W-:-:S06]  /*0620*/  DSETP.NEU.AND P1, PT, R4, RZ, PT ;  /* 0x000000ff0400722a */ /* 0x000fcc0003f2d000 */
[----:B------:R-:W3:Y:S01]  /*0630*/  LDC.64 R24, c[0x0][0x3e0] ;  /* 0x0000f800ff187b82 */ /* 0x000ee20000000a00 */
[----:B0-----:R-:W-:-:S08]  /*0640*/  DFMA R20, R2, -R6, 1 ;  /* 0x3ff000000214742b */ /* 0x001fd00000000806 */
[----:B------:R-:W-:Y:S01]  /*0650*/  DFMA R20, R20, R20, R20 ;  /* 0x000000141414722b */ /* 0x000fe20000000014 */
[----:B--2---:R-:W-:-:S07]  /*0660*/  FSETP.GEU.AND P2, PT, |R26|, 6.5827683646048100446e-37, PT ;  /* 0x036000001a00780b */ /* 0x004fce0003f4e200 */
[----:B------:R-:W-:Y:S01]  /*0670*/  DFMA R20, R2, R20, R2 ;  /* 0x000000140214722b */ /* 0x000fe20000000002 */
[----:B---3--:R-:W-:-:S07]  /*0680*/  IMAD.WIDE R4, R0, 0x8, R24 ;  /* 0x0000000800047825 */ /* 0x008fce00078e0218 */
[----:B------:R-:W-:-:S08]  /*0690*/  DFMA R2, R20, -R6, 1 ;  /* 0x3ff000001402742b */ /* 0x000fd00000000806 */
[----:B------:R-:W-:-:S08]  /*06a0*/  DFMA R2, R20, R2, R20 ;  /* 0x000000021402722b */ /* 0x000fd00000000014 */
[----:B-1----:R-:W-:-:S08]  /*06b0*/  DMUL R20, R2, UR6 ;  /* 0x0000000602147c28 */ /* 0x002fd00008000000 */
[----:B------:R-:W-:-:S08]  /*06c0*/  DFMA R22, R20, -R6, UR6 ;  /* 0x0000000614167e2b */ /* 0x000fd00008000806 */
[----:B------:R-:W-:-:S10]  /*06d0*/  DFMA R2, R2, R22, R20 ;  /* 0x000000160202722b */ /* 0x000fd40000000014 */
[----:B------:R-:W-:-:S05]  /*06e0*/  FFMA R20, RZ, R7, R3 ;  /* 0x00000007ff147223 */ /* 0x000fca0000000003 */
[----:B------:R-:W-:-:S13]  /*06f0*/  FSETP.GT.AND P0, PT, |R20|, 1.469367938527859385e-39, PT ;  /* 0x001000001400780b */ /* 0x000fda0003f04200 */
[----:B------:R-:W-:Y:S05]  /*0700*/  @P0 BRA P2, `(.L_x_33) ;  /* 0x0000000000100947 */ /* 0x000fea0001000000 */
[----:B------:R-:W-:Y:S01]  /*0710*/  IMAD.MOV.U32 R20, RZ, RZ, R6 ;  /* 0x000000ffff147224 */ /* 0x000fe200078e0006 */
[----:B------:R-:W-:Y:S01]  /*0720*/  MOV R32, 0x750 ;  /* 0x0000075000207802 */ /* 0x000fe20000000f00 */
[----:B------:R-:W-:-:S07]  /*0730*/  IMAD.MOV.U32 R21, RZ, RZ, R7 ;  /* 0x000000ffff157224 */ /* 0x000fce00078e0007 */
[----:B------:R-:W-:Y:S05]  /*0740*/  CALL.REL.NOINC `($__internal_2_$__cuda_sm20_div_rn_f64_full) ;  /* 0x0000000000ec7944 */ /* 0x000fea0003c00000 */
.L_x_33:
[----:B------:R-:W-:Y:S05]  /*0750*/  BSYNC.RECONVERGENT B0 ;  /* 0x0000000000007941 */ /* 0x000fea0003800200 */
.L_x_32:
[----:B------:R-:W-:Y:S02]  /*0760*/  FSEL R2, R2, R6, P1 ;  /* 0x0000000602027208 */ /* 0x000fe40000800000 */
[----:B------:R-:W-:-:S05]  /*0770*/  FSEL R3, R3, R7, P1 ;  /* 0x0000000703037208 */ /* 0x000fca0000800000 */
[----:B------:R0:W-:Y:S04]  /*0780*/  STG.E.64 desc[UR4][R4.64], R2 ;  /* 0x0000000204007986 */ /* 0x0001e8000c101b04 */
[----:B------:R-:W2:Y:S02]  /*0790*/  LDG.E.64 R6, desc[UR4][R14.64] ;  /* 0x000000040e067981 */ /* 0x000ea4000c1e1b00 */
[----:B--2---:R-:W-:-:S07]  /*07a0*/  DMUL R6, R2, R6 ;  /* 0x0000000602067228 */ /* 0x004fce0000000000 */
[----:B------:R1:W-:Y:S04]  /*07b0*/  STG.E.64 desc[UR4][R14.64], R6 ;  /* 0x000000060e007986 */ /* 0x0003e8000c101b04 */
[----:B------:R-:W2:Y:S04]  /*07c0*/  LDG.E.64 R20, desc[UR4][R4.64] ;  /* 0x0000000404147981 */ /* 0x000ea8000c1e1b00 */
[----:B------:R-:W2:Y:S02]  /*07d0*/  LDG.E.64 R22, desc[UR4][R10.64] ;  /* 0x000000040a167981 */ /* 0x000ea4000c1e1b00 */
[----:B--2---:R-:W-:-:S07]  /*07e0*/  DMUL R20, R20, R22 ;  /* 0x0000001614147228 */ /* 0x004fce0000000000 */
[----:B------:R2:W-:Y:S04]  /*07f0*/  STG.E.64 desc[UR4][R10.64], R20 ;  /* 0x000000140a007986 */ /* 0x0005e8000c101b04 */
[----:B------:R-:W3:Y:S04]  /*0800*/  LDG.E.64 R22, desc[UR4][R4.64] ;  /* 0x0000000404167981 */ /* 0x000ee8000c1e1b00 */
[----:B------:R-:W3:Y:S02]  /*0810*/  LDG.E.64 R24, desc[UR4][R8.64] ;  /* 0x0000000408187981 */ /* 0x000ee4000c1e1b00 */
[----:B---3--:R-:W-:-:S07]  /*0820*/  DMUL R22, R22, R24 ;  /* 0x0000001816167228 */ /* 0x008fce0000000000 */
[----:B------:R3:W-:Y:S04]  /*0830*/  STG.E.64 desc[UR4][R8.64], R22 ;  /* 0x0000001608007986 */ /* 0x0007e8000c101b04 */
[----:B0-----:R-:W4:Y:S04]  /*0840*/  LDG.E.64 R2, desc[UR4][R12.64] ;  /* 0x000000040c027981 */ /* 0x001f28000c1e1b00 */
[----:B------:R-:W4:Y:S02]  /*0850*/  LDG.E.64 R24, desc[UR4][R14.64] ;  /* 0x000000040e187981 */ /* 0x000f24000c1e1b00 */
[----:B----4-:R-:W-:-:S07]  /*0860*/  DADD R2, R2, R24 ;  /* 0x0000000002027229 */ /* 0x010fce0000000018 */
[----:B------:R0:W-:Y:S04]  /*0870*/  STG.E.64 desc[UR4][R14.64], R2 ;  /* 0x000000020e007986 */ /* 0x0001e8000c101b04 */
[----:B-1----:R-:W4:Y:S04]  /*0880*/  LDG.E.64 R6, desc[UR4][R18.64] ;  /* 0x0000000412067981 */ /* 0x002f28000c1e1b00 */
[----:B------:R-:W4:Y:S02]  /*0890*/  LDG.E.64 R24, desc[UR4][R10.64] ;  /* 0x000000040a187981 */ /* 0x000f24000c1e1b00 */
[----:B----4-:R-:W-:-:S07]  /*08a0*/  DADD R6, R6, R24 ;  /* 0x0000000006067229 */ /* 0x010fce0000000018 */
[----:B------:R1:W-:Y:S04]  /*08b0*/  STG.E.64 desc[UR4][R10.64], R6 ;  /* 0x000000060a007986 */ /* 0x0003e8000c101b04 */
[----:B--2---:R-:W2:Y:S04]  /*08c0*/  LDG.E.64 R20, desc[UR4][R16.64] ;  /* 0x0000000410147981 */ /* 0x004ea8000c1e1b00 */
[----:B------:R-:W2:Y:S02]  /*08d0*/  LDG.E.64 R24, desc[UR4][R8.64] ;  /* 0x0000000408187981 */ /* 0x000ea4000c1e1b00 */
[----:B--2---:R-:W-:-:S07]  /*08e0*/  DADD R20, R20, R24 ;  /* 0x0000000014147229 */ /* 0x004fce0000000018 */
[----:B------:R2:W-:Y:S04]  /*08f0*/  STG.E.64 desc[UR4][R8.64], R20 ;  /* 0x0000001408007986 */ /* 0x0005e8000c101b04 */
[----:B---3--:R-:W3:Y:S04]  /*0900*/  LDG.E.64 R22, desc[UR4][R18.64] ;  /* 0x0000000412167981 */ /* 0x008ee8000c1e1b00 */
[----:B------:R-:W4:Y:S04]  /*0910*/  LDG.E.64 R12, desc[UR4][R12.64] ;  /* 0x000000040c0c7981 */ /* 0x000f28000c1e1b00 */
[----:B0-----:R-:W5:Y:S01]  /*0920*/  LDG.E.64 R2, desc[UR4][R16.64] ;  /* 0x0000000410027981 */ /* 0x001f62000c1e1b00 */
[----:B-1----:R-:W-:Y:S01]  /*0930*/  IMAD.MOV.U32 R6, RZ, RZ, 0x0 ;  /* 0x00000000ff067424 */ /* 0x002fe200078e00ff */
[----:B------:R-:W-:Y:S01]  /*0940*/  BSSY.RECONVERGENT B0, `(.L_x_34) ;  /* 0x0000019000007945 */ /* 0x000fe20003800200 */
[----:B------:R-:W-:Y:S01]  /*0950*/  IMAD.MOV.U32 R7, RZ, RZ, 0x3fd80000 ;  /* 0x3fd80000ff077424 */ /* 0x000fe200078e00ff */
[----:B---3--:R-:W-:-:S08]  /*0960*/  DMUL R22, R22, R22 ;  /* 0x0000001616167228 */ /* 0x008fd00000000000 */
[----:B----4-:R-:W-:-:S08]  /*0970*/  DFMA R22, R12, R12, R22 ;  /* 0x0000000c0c16722b */ /* 0x010fd00000000016 */
[----:B-----5:R-:W-:-:S06]  /*0980*/  DFMA R22, R2, R2, R22 ;  /* 0x000000020216722b */ /* 0x020fcc0000000016 */
        /* <DEDUP_REMOVED lines=9> */
[----:B------:R-:W-:Y:S01]  /*0a20*/  IADD3 R13, PT, PT, R3, -0x100000, RZ ;  /* 0xfff00000030d7810 */ /* 0x000fe20007ffe0ff */
[----:B------:R-:W-:-:S05]  /*0a30*/  IMAD.MOV.U32 R12, RZ, RZ, R2 ;  /* 0x000000ffff0c7224 */ /* 0x000fca00078e0002 */
[----:B------:R-:W-:-:S08]  /*0a40*/  DFMA R6, R24, -R24, R22 ;  /* 0x800000181806722b */ /* 0x000fd00000000016 */
[----:B--2---:R-:W-:Y:S01]  /*0a50*/  DFMA R8, R6, R12, R24 ;  /* 0x0000000c0608722b */ /* 0x004fe20000000018 */
[----:B------:R-:W-:Y:S10]  /*0a60*/  @!P0 BRA `(.L_x_35) ;  /* 0x0000000000188947 */ /* 0x000ff40003800000 */
[----:B------:R-:W-:Y:S01]  /*0a70*/  IMAD.MOV.U32 R21, RZ, RZ, R10 ;  /* 0x000000ffff157224 */ /* 0x000fe200078e000a */
[----:B------:R-:W-:Y:S01]  /*0a80*/  MOV R20, 0xab0 ;  /* 0x00000ab000147802 */ /* 0x000fe20000000f00 */
[----:B------:R-:W-:-:S07]  /*0a90*/  IMAD.MOV.U32 R3, RZ, RZ, R13 ;  /* 0x000000ffff037224 */ /* 0x000fce00078e000d */
[----:B------:R-:W-:Y:S05]  /*0aa0*/  CALL.REL.NOINC `($__internal_3_$__cuda_sm20_dsqrt_rn_f64_mediumpath_v1) ;  /* 0x0000000400947944 */ /* 0x000fea0003c00000 */
[----:B------:R-:W-:Y:S02]  /*0ab0*/  IMAD.MOV.U32 R8, RZ, RZ, R6 ;  /* 0x000000ffff087224 */ /* 0x000fe400078e0006 */
[----:B------:R-:W-:-:S07]  /*0ac0*/  IMAD.MOV.U32 R9, RZ, RZ, R7 ;  /* 0x000000ffff097224 */ /* 0x000fce00078e0007 */
.L_x_35:
[----:B------:R-:W-:Y:S05]  /*0ad0*/  BSYNC.RECONVERGENT B0 ;  /* 0x0000000000007941 */ /* 0x000fea0003800200 */
.L_x_34:
[----:B------:R-:W-:Y:S01]  /*0ae0*/  STG.E.64 desc[UR4][R4.64], R8 ;  /* 0x0000000804007986 */ /* 0x000fe2000c101b04 */
[----:B------:R-:W-:Y:S05]  /*0af0*/  EXIT ;  /* 0x000000000000794d */ /* 0x000fea0003800000 */
        .weak           $__internal_2_$__cuda_sm20_div_rn_f64_full
        .type           $__internal_2_$__cuda_sm20_div_rn_f64_full,@function
        .size           $__internal_2_$__cuda_sm20_div_rn_f64_full,($__internal_3_$__cuda_sm20_dsqrt_rn_f64_mediumpath_v1 - $__internal_2_$__cuda_sm20_div_rn_f64_full)
$__internal_2_$__cuda_sm20_div_rn_f64_full:
[C---:B------:R-:W-:Y:S01]  /*0b00*/  FSETP.GEU.AND P0, PT, |R21|.reuse, 1.469367938527859385e-39, PT ;  /* 0x001000001500780b */ /* 0x040fe20003f0e200 */
[----:B------:R-:W0:Y:S01]  /*0b10*/  LDC.64 R2, c[0x0][0x390] ;  /* 0x0000e400ff027b82 */ /* 0x000e220000000a00 */
[C---:B------:R-:W-:Y:S01]  /*0b20*/  LOP3.LUT R22, R21.reuse, 0x800fffff, RZ, 0xc0, !PT ;  /* 0x800fffff15167812 */ /* 0x040fe200078ec0ff */
[----:B------:R-:W-:Y:S01]  /*0b30*/  IMAD.MOV.U32 R26, RZ, RZ, 0x1 ;  /* 0x00000001ff1a7424 */ /* 0x000fe200078e00ff */
[----:B------:R-:W-:Y:S01]  /*0b40*/  LOP3.LUT R34, R21, 0x7ff00000, RZ, 0xc0, !PT ;  /* 0x7ff0000015227812 */ /* 0x000fe200078ec0ff */
[----:B------:R-:W-:Y:S01]  /*0b50*/  IMAD.MOV.U32 R30, RZ, RZ, 0x1ca00000 ;  /* 0x1ca00000ff1e7424 */ /* 0x000fe200078e00ff */
[----:B------:R-:W-:Y:S02]  /*0b60*/  LOP3.LUT R23, R22, 0x3ff00000, RZ, 0xfc, !PT ;  /* 0x3ff0000016177812 */ /* 0x000fe400078efcff */
[----:B------:R-:W-:-:S05]  /*0b70*/  MOV R22, R20 ;  /* 0x0000001400167202 */ /* 0x000fca0000000f00 */
[----:B------:R-:W-:-:S06]  /*0b80*/  @!P0 DMUL R22, R20, 8.98846567431157953865e+307 ;  /* 0x7fe0000014168828 */ /* 0x000fcc0000000000 */
[----:B------:R-:W1:Y:S01]  /*0b90*/  MUFU.RCP64H R27, R23 ;  /* 0x00000017001b7308 */ /* 0x000e620000001800 */
[----:B0-----:R-:W-:-:S04]  /*0ba0*/  LOP3.LUT R33, R3, 0x7ff00000, RZ, 0xc0, !PT ;  /* 0x7ff0000003217812 */ /* 0x001fc800078ec0ff */
[----:B------:R-:W-:Y:S01]  /*0bb0*/  ISETP.GE.U32.AND P2, PT, R33, R34, PT ;  /* 0x000000222100720c */ /* 0x000fe20003f46070 */
[----:B------:R-:W-:Y:S01]  /*0bc0*/  IMAD.MOV.U32 R0, RZ, RZ, R33 ;  /* 0x000000ffff007224 */ /* 0x000fe200078e0021 */
[----:B-1----:R-:W-:-:S08]  /*0bd0*/  DFMA R24, R26, -R22, 1 ;  /* 0x3ff000001a18742b */ /* 0x002fd00000000816 */
[----:B------:R-:W-:-:S08]  /*0be0*/  DFMA R24, R24, R24, R24 ;  /* 0x000000181818722b */ /* 0x000fd00000000018 */
[----:B------:R-:W-:Y:S01]  /*0bf0*/  DFMA R26, R26, R24, R26 ;  /* 0x000000181a1a722b */ /* 0x000fe2000000001a */
[----:B------:R-:W-:Y:S02]  /*0c00*/  SEL R24, R30, 0x63400000, !P2 ;  /* 0x634000001e187807 */ /* 0x000fe40005000000 */
[----:B------:R-:W-:Y:S02]  /*0c10*/  FSETP.GEU.AND P2, PT, |R3|, 1.469367938527859385e-39, PT ;  /* 0x001000000300780b */ /* 0x000fe40003f4e200 */
[----:B------:R-:W-:Y:S01]  /*0c20*/  LOP3.LUT R25, R24, 0x800fffff, R3, 0xf8, !PT ;  /* 0x800fffff18197812 */ /* 0x000fe200078ef803 */
[----:B------:R-:W-:Y:S02]  /*0c30*/  IMAD.MOV.U32 R24, RZ, RZ, R2 ;  /* 0x000000ffff187224 */ /* 0x000fe400078e0002 */
[----:B------:R-:W-:-:S08]  /*0c40*/  DFMA R28, R26, -R22, 1 ;  /* 0x3ff000001a1c742b */ /* 0x000fd00000000816 */
[----:B------:R-:W-:Y:S01]  /*0c50*/  DFMA R26, R26, R28, R26 ;  /* 0x0000001c1a1a722b */ /* 0x000fe2000000001a */
[----:B------:R-:W-:Y:S10]  /*0c60*/  @P2 BRA `(.L_x_36) ;  /* 0x0000000000202947 */ /* 0x000ff40003800000 */
[----:B------:R-:W-:Y:S01]  /*0c70*/  LOP3.LUT R0, R21, 0x7ff00000, RZ, 0xc0, !PT ;  /* 0x7ff0000015007812 */ /* 0x000fe200078ec0ff */
[----:B------:R-:W-:-:S03]  /*0c80*/  IMAD.MOV.U32 R28, RZ, RZ, RZ ;  /* 0x000000ffff1c7224 */ /* 0x000fc600078e00ff */
[----:B------:R-:W-:-:S04]  /*0c90*/  ISETP.GE.U32.AND P2, PT, R33, R0, PT ;  /* 0x000000002100720c */ /* 0x000fc80003f46070 */
[----:B------:R-:W-:-:S04]  /*0ca0*/  SEL R0, R30, 0x63400000, !P2 ;  /* 0x634000001e007807 */ /* 0x000fc80005000000 */
[----:B------:R-:W-:-:S04]  /*0cb0*/  LOP3.LUT R0, R0, 0x80000000, R3, 0xf8, !PT ;  /* 0x8000000000007812 */ /* 0x000fc800078ef803 */
[----:B------:R-:W-:-:S06]  /*0cc0*/  LOP3.LUT R29, R0, 0x100000, RZ, 0xfc, !PT ;  /* 0x00100000001d7812 */ /* 0x000fcc00078efcff */
[----:B------:R-:W-:-:S10]  /*0cd0*/  DFMA R24, R24, 2, -R28 ;  /* 0x400000001818782b */ /* 0x000fd4000000081c */
[----:B------:R-:W-:-:S07]  /*0ce0*/  LOP3.LUT R0, R25, 0x7ff00000, RZ, 0xc0, !PT ;  /* 0x7ff0000019007812 */ /* 0x000fce00078ec0ff */
.L_x_36:
[----:B------:R-:W-:Y:S01]  /*0cf0*/  DMUL R28, R26, R24 ;  /* 0x000000181a1c7228 */ /* 0x000fe20000000000 */
[----:B------:R-:W-:Y:S01]  /*0d00*/  @!P0 LOP3.LUT R34, R23, 0x7ff00000, RZ, 0xc0, !PT ;  /* 0x7ff0000017228812 */ /* 0x000fe200078ec0ff */
[----:B------:R-:W-:Y:S06]  /*0d10*/  BSSY.RECONVERGENT B1, `(.L_x_37) ;  /* 0x000003a000017945 */ /* 0x000fec0003800200 */
[----:B------:R-:W-:-:S08]  /*0d20*/  DFMA R30, R28, -R22, R24 ;  /* 0x800000161c1e722b */ /* 0x000fd00000000018 */
[----:B------:R-:W-:Y:S01]  /*0d30*/  DFMA R30, R26, R30, R28 ;  /* 0x0000001e1a1e722b */ /* 0x000fe2000000001c */
[----:B------:R-:W-:Y:S01]  /*0d40*/  IADD3 R26, PT, PT, R0, -0x1, RZ ;  /* 0xffffffff001a7810 */ /* 0x000fe20007ffe0ff */
[----:B------:R-:W-:-:S03]  /*0d50*/  VIADD R27, R34, 0xffffffff ;  /* 0xffffffff221b7836 */ /* 0x000fc60000000000 */
[----:B------:R-:W-:-:S04]  /*0d60*/  ISETP.GT.U32.AND P0, PT, R26, 0x7feffffe, PT ;  /* 0x7feffffe1a00780c */ /* 0x000fc80003f04070 */
[----:B------:R-:W-:-:S13]  /*0d70*/  ISETP.GT.U32.OR P0, PT, R27, 0x7feffffe, P0 ;  /* 0x7feffffe1b00780c */ /* 0x000fda0000704470 */
[----:B------:R-:W-:Y:S05]  /*0d80*/  @P0 BRA `(.L_x_38) ;  /* 0x0000000000700947 */ /* 0x000fea0003800000 */
[----:B------:R-:W-:Y:S01]  /*0d90*/  LOP3.LUT R2, R21, 0x7ff00000, RZ, 0xc0, !PT ;  /* 0x7ff0000015027812 */ /* 0x000fe200078ec0ff */
[----:B------:R-:W-:-:S03]  /*0da0*/  IMAD.MOV.U32 R3, RZ, RZ, 0x1ca00000 ;  /* 0x1ca00000ff037424 */ /* 0x000fc600078e00ff */
[CC--:B------:R-:W-:Y:S02]  /*0db0*/  VIADDMNMX R0, R33.reuse, -R2.reuse, 0xb9600000, !PT ;  /* 0xb960000021007446 */ /* 0x0c0fe40007800902 */
[----:B------:R-:W-:Y:S01]  /*0dc0*/  ISETP.GE.U32.AND P0, PT, R33, R2, PT ;  /* 0x000000022100720c */ /* 0x000fe20003f06070 */
[----:B------:R-:W-:Y:S01]  /*0dd0*/  IMAD.MOV.U32 R2, RZ, RZ, RZ ;  /* 0x000000ffff027224 */ /* 0x000fe200078e00ff */
[----:B------:R-:W-:Y:S02]  /*0de0*/  VIMNMX R0, PT, PT, R0, 0x46a00000, PT ;  /* 0x46a0000000007848 */ /* 0x000fe40003fe0100 */
[----:B------:R-:W-:-:S05]  /*0df0*/  SEL R3, R3, 0x63400000, !P0 ;  /* 0x6340000003037807 */ /* 0x000fca0004000000 */
[----:B------:R-:W-:-:S04]  /*0e00*/  IMAD.IADD R0, R0, 0x1, -R3 ;  /* 0x0000000100007824 */ /* 0x000fc800078e0a03 */
        /* <DEDUP_REMOVED lines=20> */
.L_x_38:
[----:B------:R-:W0:Y:S02]  /*0f50*/  LDC.64 R22, c[0x0][0x390] ;  /* 0x0000e400ff167b82 */ /* 0x000e240000000a00 */
[----:B0-----:R-:W-:-:S14]  /*0f60*/  DSETP.NAN.AND P0, PT, R22, R22, PT ;  /* 0x000000161600722a */ /* 0x001fdc0003f08000 */
        /* <DEDUP_REMOVED lines=10> */
[----:B------:R-:W-:Y:S02]  /*1010*/  @P0 LOP3.LUT R0, R27, 0x7ff00000, RZ, 0xfc, !PT ;  /* 0x7ff000001b000812 */ /* 0x000fe400078efcff */
[----:B------:R-:W-:Y:S01]  /*1020*/  @!P0 MOV R26, RZ ;  /* 0x000000ff001a8202 */ /* 0x000fe20000000f00 */
[----:B------:R-:W-:Y:S02]  /*1030*/  @P0 IMAD.MOV.U32 R26, RZ, RZ, RZ ;  /* 0x000000ffff1a0224 */ /* 0x000fe400078e00ff */
[----:B------:R-:W-:Y:S01]  /*1040*/  @P0 IMAD.MOV.U32 R27, RZ, RZ, R0 ;  /* 0x000000ffff1b0224 */ /* 0x000fe200078e0000 */
[----:B------:R-:W-:Y:S06]  /*1050*/  BRA `(.L_x_39) ;  /* 0x0000000000147947 */ /* 0x000fec0003800000 */
.L_x_41:
[----:B------:R-:W-:Y:S01]  /*1060*/  LOP3.LUT R27, R21, 0x80000, RZ, 0xfc, !PT ;  /* 0x00080000151b7812 */ /* 0x000fe200078efcff */
[----:B------:R-:W-:Y:S01]  /*1070*/  IMAD.MOV.U32 R26, RZ, RZ, R20 ;  /* 0x000000ffff1a7224 */ /* 0x000fe200078e0014 */
[----:B------:R-:W-:Y:S06]  /*1080*/  BRA `(.L_x_39) ;  /* 0x0000000000087947 */ /* 0x000fec0003800000 */
.L_x_40:
[----:B------:R-:W-:Y:S01]  /*1090*/  LOP3.LUT R27, R3, 0x80000, RZ, 0xfc, !PT ;  /* 0x00080000031b7812 */ /* 0x000fe200078efcff */
[----:B------:R-:W-:-:S07]  /*10a0*/  IMAD.MOV.U32 R26, RZ, RZ, R2 ;  /* 0x000000ffff1a7224 */ /* 0x000fce00078e0002 */
.L_x_39:
[----:B------:R-:W-:Y:S05]  /*10b0*/  BSYNC.RECONVERGENT B1 ;  /* 0x0000000000017941 */ /* 0x000fea0003800200 */
.L_x_37:
[----:B------:R-:W-:Y:S01]  /*10c0*/  IMAD.MOV.U32 R33, RZ, RZ, 0x0 ;  /* 0x00000000ff217424 */ /* 0x000fe200078e00ff */
[----:B------:R-:W-:Y:S01]  /*10d0*/  MOV R2, R26 ;  /* 0x0000001a00027202 */ /* 0x000fe20000000f00 */
[----:B------:R-:W-:Y:S02]  /*10e0*/  IMAD.MOV.U32 R3, RZ, RZ, R27 ;  /* 0x000000ffff037224 */ /* 0x000fe400078e001b */
[----:B------:R-:W-:Y:S05]  /*10f0*/  RET.REL.NODEC R32 `(_Z16llg_quat_apply_1iiidPdS_S_S_S_S_S_S_S_S_) ;  /* 0xffffffec20c07950 */ /* 0x000fea0003c3ffff */
        .weak           $__internal_3_$__cuda_sm20_dsqrt_rn_f64_mediumpath_v1
        .type           $__internal_3_$__cuda_sm20_dsqrt_rn_f64_mediumpath_v1,@function
        .size           $__internal_3_$__cuda_sm20_dsqrt_rn_f64_mediumpath_v1,(.L_x_51 - $__internal_3_$__cuda_sm20_dsqrt_rn_f64_mediumpath_v1)
$__internal_3_$__cuda_sm20_dsqrt_rn_f64_mediumpath_v1:
[----:B------:R-:W-:Y:S01]  /*1100*/  ISETP.GE.U32.AND P0, PT, R21, -0x3400000, PT ;  /* 0xfcc000001500780c */ /* 0x000fe20003f06070 */
[----:B------:R-:W-:-:S12]  /*1110*/  BSSY.RECONVERGENT B1, `(.L_x_42) ;  /* 0x0000023000017945 */ /* 0x000fd80003800200 */
        /* <DEDUP_REMOVED lines=9> */
.L_x_43:
[----:B------:R-:W-:-:S14]  /*11b0*/  DSETP.NE.AND P0, PT, R22, RZ, PT ;  /* 0x000000ff1600722a */ /* 0x000fdc0003f05000 */
[----:B------:R-:W-:Y:S05]  /*11c0*/  @!P0 BRA `(.L_x_45) ;  /* 0x0000000000588947 */ /* 0x000fea0003800000 */
[----:B------:R-:W-:-:S13]  /*11d0*/  ISETP.GE.AND P0, PT, R23, RZ, PT ;  /* 0x000000ff1700720c */ /* 0x000fda0003f06270 */
[----:B------:R-:W-:Y:S01]  /*11e0*/  @!P0 IMAD.MOV.U32 R2, RZ, RZ, 0x0 ;  /* 0x00000000ff028424 */ /* 0x000fe200078e00ff */
[----:B------:R-:W-:Y:S01]  /*11f0*/  @!P0 MOV R3, 0xfff80000 ;  /* 0xfff8000000038802 */ /* 0x000fe20000000f00 */
[----:B------:R-:W-:Y:S06]  /*1200*/  @!P0 BRA `(.L_x_44) ;  /* 0x00000000004c8947 */ /* 0x000fec0003800000 */
[----:B------:R-:W-:-:S13]  /*1210*/  ISETP.GT.AND P0, PT, R23, 0x7fefffff, PT ;  /* 0x7fefffff1700780c */ /* 0x000fda0003f04270 */
[----:B------:R-:W-:Y:S05]  /*1220*/  @P0 BRA `(.L_x_45) ;  /* 0x0000000000400947 */ /* 0x000fea0003800000 */
[----:B------:R-:W-:Y:S01]  /*1230*/  DMUL R22, R22, 8.11296384146066816958e+31 ;  /* 0x4690000016167828 */ /* 0x000fe20000000000 */
[----:B------:R-:W-:Y:S02]  /*1240*/  IMAD.MOV.U32 R2, RZ, RZ, RZ ;  /* 0x000000ffff027224 */ /* 0x000fe400078e00ff */
[----:B------:R-:W-:Y:S02]  /*1250*/  IMAD.MOV.U32 R24, RZ, RZ, 0x0 ;  /* 0x00000000ff187424 */ /* 0x000fe400078e00ff */
[----:B------:R-:W-:Y:S01]  /*1260*/  IMAD.MOV.U32 R25, RZ, RZ, 0x3fd80000 ;  /* 0x3fd80000ff197424 */ /* 0x000fe200078e00ff */
        /* <DEDUP_REMOVED lines=10> */
[----:B------:R-:W-:Y:S01]  /*1310*/  IADD3 R3, PT, PT, R3, -0x3500000, RZ ;  /* 0xfcb0000003037810 */ /* 0x000fe20007ffe0ff */
[----:B------:R-:W-:Y:S06]  /*1320*/  BRA `(.L_x_44) ;  /* 0x0000000000047947 */ /* 0x000fec0003800000 */
.L_x_45:
[----:B------:R-:W-:-:S11]  /*1330*/  DADD R2, R22, R22 ;  /* 0x0000000016027229 */ /* 0x000fd60000000016 */
.L_x_44:
[----:B------:R-:W-:Y:S05]  /*1340*/  BSYNC.RECONVERGENT B1 ;  /* 0x0000000000017941 */ /* 0x000fea0003800200 */
.L_x_42:
[----:B------:R-:W-:Y:S02]  /*1350*/  IMAD.MOV.U32 R21, RZ, RZ, 0x0 ;  /* 0x00000000ff157424 */ /* 0x000fe400078e00ff */
[----:B------:R-:W-:Y:S02]  /*1360*/  IMAD.MOV.U32 R6, RZ, RZ, R2 ;  /* 0x000000ffff067224 */ /* 0x000fe400078e0002 */
[----:B------:R-:W-:Y:S01]  /*1370*/  IMAD.MOV.U32 R7, RZ, RZ, R3 ;  /* 0x000000ffff077224 */ /* 0x000fe200078e0003 */
[----:B------:R-:W-:Y:S06]  /*1380*/  RET.REL.NODEC R20 `(_Z16llg_quat_apply_1iiidPdS_S_S_S_S_S_S_S_S_) ;  /* 0xffffffec141c7950 */ /* 0x000fec0003c3ffff */
.L_x_46:
        /* <DEDUP_REMOVED lines=15> */
.L_x_51:


//--------------------- .nv.global.init           --------------------------
	.section	.nv.global.init,"aw",@progbits
	.align	16
.nv.global.init:
	.type		__cudart_sin_cos_coeffs,@object
	.size		__cudart_sin_cos_coeffs,(__cudart_i2opi_d - __cudart_sin_cos_coeffs)
__cudart_sin_cos_coeffs:
        /*0000*/ 	.byte	0x46, 0xd2, 0xb0, 0x2c, 0xf1, 0xe5, 0x5a, 0xbe, 0x92, 0xe3, 0xac, 0x69, 0xe3, 0x1d, 0xc7, 0x3e
        /*0010*/ 	.byte	0xa1, 0x62, 0xdb, 0x19, 0xa0, 0x01, 0x2a, 0xbf, 0x18, 0x08, 0x11, 0x11, 0x11, 0x11, 0x81, 0x3f
        /*0020*/ 	.byte	0x54, 0x55, 0x55, 0x55, 0x55, 0x55, 0xc5, 0xbf, 0x00, 0x00, 0x00, 0x00, 0x00, 0x00, 0x00, 0x00
        /*0030*/ 	.byte	0x00, 0x00, 0x00, 0x00, 0x00, 0x00, 0x00, 0x00, 0x64, 0x81, 0xfd, 0x20, 0x83, 0xff, 0xa8, 0xbd
        /*0040*/ 	.byte	0x28, 0x85, 0xef, 0xc1, 0xa7, 0xee, 0x21, 0x3e, 0xd9, 0xe6, 0x06, 0x8e, 0x4f, 0x7e, 0x92, 0xbe
        /*0050*/ 	.byte	0xe9, 0xbc, 0xdd, 0x19, 0xa0, 0x01, 0xfa, 0x3e, 0x47, 0x5d, 0xc1, 0x16, 0x6c, 0xc1, 0x56, 0xbf
        /*0060*/ 	.byte	0x51, 0x55, 0x55, 0x55, 0x55, 0x55, 0xa5, 0x3f, 0x00, 0x00, 0x00, 0x00, 0x00, 0x00, 0xe0, 0xbf
        /*0070*/ 	.byte	0x00, 0x00, 0x00, 0x00, 0x00, 0x00, 0xf0, 0x3f, 0x00, 0x00, 0x00, 0x00, 0x00, 0x00, 0x00, 0x00
	.type		__cudart_i2opi_d,@object
	.size		__cudart_i2opi_d,(.L_0 - __cudart_i2opi_d)
__cudart_i2opi_d:
        /* <DEDUP_REMOVED lines=9> */
.L_0:


//--------------------- .nv.shared.reserved.0     --------------------------
	.section	.nv.shared.reserved.0,"aw",@nobits
	.weak		__nv_reservedSMEM_offset_0_alias
	.size		__nv_reservedSMEM_offset_0_alias, 0, 64
	.other		__nv_reservedSMEM_offset_0_alias,@"STO_CUDA_RESERVED_SHARED STV_DEFAULT"
__nv_reservedSMEM_offset_0_alias:
	.zero		0
	.zero		64


//--------------------- .nv.constant0._Z16llg_quat_apply_4iiiPdS_S_S_S_S_S_ --------------------------
	.section	.nv.constant0._Z16llg_quat_apply_4iiiPdS_S_S_S_S_S_,"a",@progbits
	.sectionflags	@""
	.align	4
.nv.constant0._Z16llg_quat_apply_4iiiPdS_S_S_S_S_S_:
	.zero		968


//--------------------- .nv.constant0._Z16llg_quat_apply_3iiiPdS_S_S_S_S_S_S_S_S_S_S_ --------------------------
	.section	.nv.constant0._Z16llg_quat_apply_3iiiPdS_S_S_S_S_S_S_S_S_S_S_,"a",@progbits
	.sectionflags	@""
	.align	4
.nv.constant0._Z16llg_quat_apply_3iiiPdS_S_S_S_S_S_S_S_S_S_S_:
	.zero		1008


//--------------------- .nv.constant0._Z16llg_quat_apply_2iiiPdS_S_S_S_S_S_dd --------------------------
	.section	.nv.constant0._Z16llg_quat_apply_2iiiPdS_S_S_S_S_S_dd,"a",@progbits
	.sectionflags	@""
	.align	4
.nv.constant0._Z16llg_quat_apply_2iiiPdS_S_S_S_S_S_dd:
	.zero		984


//--------------------- .nv.constant0._Z16llg_quat_apply_1iiidPdS_S_S_S_S_S_S_S_S_ --------------------------
	.section	.nv.constant0._Z16llg_quat_apply_1iiidPdS_S_S_S_S_S_S_S_S_,"a",@progbits
	.sectionflags	@""
	.align	4
.nv.constant0._Z16llg_quat_apply_1iiidPdS_S_S_S_S_S_S_S_S_:
	.zero		1000


//--------------------- SYMBOLS --------------------------

	.type		.nv.reservedSmem.offset0,@object
	.size		.nv.reservedSmem.offset0,0x4
